	.target	sm_90a

	.elftype	@"ET_EXEC"


//--------------------- .note.nv.tkinfo           --------------------------
	.section	.note.nv.tkinfo,"",@"SHT_NOTE"
	.sectionflags	@"SHF_NOTE_NV_TKINFO"
	.tkinfo
        /*0018*/ 	.word	0x00000002
        /*0030*/ 	.string	""
        /*0030*/ 	.string	"ptxas"
        /*0030*/ 	.string	"Cuda compilation tools, release 13.0, V13.0.88"
        /*0030*/ 	.string	"Build cuda_13.0.r13.0/compiler.36424714_0"
        /*0030*/ 	.string	"-arch sm_90a -m 64 "



//--------------------- .note.nv.cuinfo           --------------------------
	.section	.note.nv.cuinfo,"",@"SHT_NOTE"
	.sectionflags	@"SHF_NOTE_NV_CUINFO"
        /*0018*/ 	.short	0x0002
        /*001a*/ 	.short	0x005a
        /*001c*/ 	.short	0x0082
	.zero		2


//--------------------- .nv.info                  --------------------------
	.section	.nv.info,"",@"SHT_CUDA_INFO"
	.align	4


	//----- nvinfo : EIATTR_REGCOUNT
	.align		4
        /*0000*/ 	.byte	0x04, 0x2f
        /*0002*/ 	.short	(.L_12 - .L_11)
	.align		4
.L_11:
        /*0004*/ 	.word	index@(_ZN7cutlass13device_kernelINS_4gemm6kernel13GemmUniversalIN4cute5tupleIJiiiiEEENS1_10collective13CollectiveMmaINS1_37MainloopSm90TmaGmmaWarpSpecializedFP8ILi18ENS5_IJNS4_1CILi2EEENSA_ILi4EEENSA_ILi1EEEEEENS1_32KernelTmaWarpSpecializedPingpongEEENS5_IJNSA_ILi64EEENSA_ILi128EEESH_EEENS_12float_e4m3_tENS5_IJlSD_lEEESK_SL_NS4_8TiledMMAINS4_8MMA_AtomIJNS4_4SM904GMMA31MMA_64x128x32_F32E4M3E4M3_SS_TNILNSP_7ScaleInE1ELSR_1EEEEEENS4_6LayoutINS5_IJSD_SD_SD_EEENS5_IJNSA_ILi0EEESW_SW_EEEEENS5_IJNS4_10UnderscoreESZ_SZ_EEEEENS4_23SM90_TMA_LOAD_MULTICASTENS4_14ComposedLayoutINS4_7SwizzleILi2ELi4ELi3EEENS4_18smem_ptr_flag_bitsILi8EEENSU_INS5_IJNSA_ILi8EEESH_EEENS5_IJSH_SD_EEEEEEEvNS4_8identityES12_S1C_vS1D_EENS_8epilogue10collective6detail29Sm90TmaWarpSpecializedAdapterINS1G_15DefaultEpilogueISK_SL_SL_NS1F_6thread17LinearCombinationISK_Li1EffLNS1K_9ScaleType4KindE0ELNS_15FloatRoundStyleE2ESK_EENS1_15EpilogueDefaultEEEEEvvEEEEvNT_6ParamsE)
        /*0008*/ 	.word	0x000000a8


	//----- nvinfo : EIATTR_FRAME_SIZE
	.align		4
.L_12:
        /*000c*/ 	.byte	0x04, 0x11
        /*000e*/ 	.short	(.L_14 - .L_13)
	.align		4
.L_13:
        /*0010*/ 	.word	index@(_ZN7cutlass13device_kernelINS_4gemm6kernel13GemmUniversalIN4cute5tupleIJiiiiEEENS1_10collective13CollectiveMmaINS1_37MainloopSm90TmaGmmaWarpSpecializedFP8ILi18ENS5_IJNS4_1CILi2EEENSA_ILi4EEENSA_ILi1EEEEEENS1_32KernelTmaWarpSpecializedPingpongEEENS5_IJNSA_ILi64EEENSA_ILi128EEESH_EEENS_12float_e4m3_tENS5_IJlSD_lEEESK_SL_NS4_8TiledMMAINS4_8MMA_AtomIJNS4_4SM904GMMA31MMA_64x128x32_F32E4M3E4M3_SS_TNILNSP_7ScaleInE1ELSR_1EEEEEENS4_6LayoutINS5_IJSD_SD_SD_EEENS5_IJNSA_ILi0EEESW_SW_EEEEENS5_IJNS4_10UnderscoreESZ_SZ_EEEEENS4_23SM90_TMA_LOAD_MULTICASTENS4_14ComposedLayoutINS4_7SwizzleILi2ELi4ELi3EEENS4_18smem_ptr_flag_bitsILi8EEENSU_INS5_IJNSA_ILi8EEESH_EEENS5_IJSH_SD_EEEEEEEvNS4_8identityES12_S1C_vS1D_EENS_8epilogue10collective6detail29Sm90TmaWarpSpecializedAdapterINS1G_15DefaultEpilogueISK_SL_SL_NS1F_6thread17LinearCombinationISK_Li1EffLNS1K_9ScaleType4KindE0ELNS_15FloatRoundStyleE2ESK_EENS1_15EpilogueDefaultEEEEEvvEEEEvNT_6ParamsE)
        /*0014*/ 	.word	0x00000000


	//----- nvinfo : EIATTR_MIN_STACK_SIZE
	.align		4
.L_14:
        /*0018*/ 	.byte	0x04, 0x12
        /*001a*/ 	.short	(.L_16 - .L_15)
	.align		4
.L_15:
        /*001c*/ 	.word	index@(_ZN7cutlass13device_kernelINS_4gemm6kernel13GemmUniversalIN4cute5tupleIJiiiiEEENS1_10collective13CollectiveMmaINS1_37MainloopSm90TmaGmmaWarpSpecializedFP8ILi18ENS5_IJNS4_1CILi2EEENSA_ILi4EEENSA_ILi1EEEEEENS1_32KernelTmaWarpSpecializedPingpongEEENS5_IJNSA_ILi64EEENSA_ILi128EEESH_EEENS_12float_e4m3_tENS5_IJlSD_lEEESK_SL_NS4_8TiledMMAINS4_8MMA_AtomIJNS4_4SM904GMMA31MMA_64x128x32_F32E4M3E4M3_SS_TNILNSP_7ScaleInE1ELSR_1EEEEEENS4_6LayoutINS5_IJSD_SD_SD_EEENS5_IJNSA_ILi0EEESW_SW_EEEEENS5_IJNS4_10UnderscoreESZ_SZ_EEEEENS4_23SM90_TMA_LOAD_MULTICASTENS4_14ComposedLayoutINS4_7SwizzleILi2ELi4ELi3EEENS4_18smem_ptr_flag_bitsILi8EEENSU_INS5_IJNSA_ILi8EEESH_EEENS5_IJSH_SD_EEEEEEEvNS4_8identityES12_S1C_vS1D_EENS_8epilogue10collective6detail29Sm90TmaWarpSpecializedAdapterINS1G_15DefaultEpilogueISK_SL_SL_NS1F_6thread17LinearCombinationISK_Li1EffLNS1K_9ScaleType4KindE0ELNS_15FloatRoundStyleE2ESK_EENS1_15EpilogueDefaultEEEEEvvEEEEvNT_6ParamsE)
        /*0020*/ 	.word	0x00000000
.L_16:


//--------------------- .nv.compat                --------------------------
	.section	.nv.compat,"",@"SHT_CUDA_COMPAT_INFO"
	.align	4
        /*0000*/ 	.byte	0x02, 0x09, 0x01, 0x00, 0x02, 0x02, 0x04, 0x00, 0x02, 0x05, 0x05, 0x00, 0x03, 0x07, 0x01, 0x01
        /*0010*/ 	.byte	0x02, 0x03, 0x01, 0x00, 0x02, 0x06, 0x01, 0x00, 0x04, 0x0b, 0x08, 0x00, 0x00, 0x00, 0x00, 0x00
        /*0020*/ 	.byte	0x00, 0x00, 0x00, 0x00


//--------------------- .nv.info._ZN7cutlass13device_kernelINS_4gemm6kernel13GemmUniversalIN4cute5tupleIJiiiiEEENS1_10collective13CollectiveMmaINS1_37MainloopSm90TmaGmmaWarpSpecializedFP8ILi18ENS5_IJNS4_1CILi2EEENSA_ILi4EEENSA_ILi1EEEEEENS1_32KernelTmaWarpSpecializedPingpongEEENS5_IJNSA_ILi64EEENSA_ILi128EEESH_EEENS_12float_e4m3_tENS5_IJlSD_lEEESK_SL_NS4_8TiledMMAINS4_8MMA_AtomIJNS4_4SM904GMMA31MMA_64x128x32_F32E4M3E4M3_SS_TNILNSP_7ScaleInE1ELSR_1EEEEEENS4_6LayoutINS5_IJSD_SD_SD_EEENS5_IJNSA_ILi0EEESW_SW_EEEEENS5_IJNS4_10UnderscoreESZ_SZ_EEEEENS4_23SM90_TMA_LOAD_MULTICASTENS4_14ComposedLayoutINS4_7SwizzleILi2ELi4ELi3EEENS4_18smem_ptr_flag_bitsILi8EEENSU_INS5_IJNSA_ILi8EEESH_EEENS5_IJSH_SD_EEEEEEEvNS4_8identityES12_S1C_vS1D_EENS_8epilogue10collective6detail29Sm90TmaWarpSpecializedAdapterINS1G_15DefaultEpilogueISK_SL_SL_NS1F_6thread17LinearCombinationISK_Li1EffLNS1K_9ScaleType4KindE0ELNS_15FloatRoundStyleE2ESK_EENS1_15EpilogueDefaultEEEEEvvEEEEvNT_6ParamsE --------------------------
	.section	.nv.info._ZN7cutlass13device_kernelINS_4gemm6kernel13GemmUniversalIN4cute5tupleIJiiiiEEENS1_10collective13CollectiveMmaINS1_37MainloopSm90TmaGmmaWarpSpecializedFP8ILi18ENS5_IJNS4_1CILi2EEENSA_ILi4EEENSA_ILi1EEEEEENS1_32KernelTmaWarpSpecializedPingpongEEENS5_IJNSA_ILi64EEENSA_ILi128EEESH_EEENS_12float_e4m3_tENS5_IJlSD_lEEESK_SL_NS4_8TiledMMAINS4_8MMA_AtomIJNS4_4SM904GMMA31MMA_64x128x32_F32E4M3E4M3_SS_TNILNSP_7ScaleInE1ELSR_1EEEEEENS4_6LayoutINS5_IJSD_SD_SD_EEENS5_IJNSA_ILi0EEESW_SW_EEEEENS5_IJNS4_10UnderscoreESZ_SZ_EEEEENS4_23SM90_TMA_LOAD_MULTICASTENS4_14ComposedLayoutINS4_7SwizzleILi2ELi4ELi3EEENS4_18smem_ptr_flag_bitsILi8EEENSU_INS5_IJNSA_ILi8EEESH_EEENS5_IJSH_SD_EEEEEEEvNS4_8identityES12_S1C_vS1D_EENS_8epilogue10collective6detail29Sm90TmaWarpSpecializedAdapterINS1G_15DefaultEpilogueISK_SL_SL_NS1F_6thread17LinearCombinationISK_Li1EffLNS1K_9ScaleType4KindE0ELNS_15FloatRoundStyleE2ESK_EENS1_15EpilogueDefaultEEEEEvvEEEEvNT_6ParamsE,"",@"SHT_CUDA_INFO"
	.sectionflags	@""
	.align	4


	//----- nvinfo : EIATTR_CUDA_API_VERSION
	.align		4
        /*0000*/ 	.byte	0x04, 0x37
        /*0002*/ 	.short	(.L_18 - .L_17)
.L_17:
        /*0004*/ 	.word	0x00000082


	//----- nvinfo : EIATTR_KPARAM_INFO
	.align		4
.L_18:
        /*0008*/ 	.byte	0x04, 0x17
        /*000a*/ 	.short	(.L_20 - .L_19)
.L_19:
        /*000c*/ 	.word	0x00000000
        /*0010*/ 	.short	0x0000
        /*0012*/ 	.short	0x0070
        /*0014*/ 	.byte	0x00, 0xf0, 0x01, 0x10


	//----- nvinfo : EIATTR_SPARSE_MMA_MASK
	.align		4
.L_20:
        /*0018*/ 	.byte	0x03, 0x50
        /*001a*/ 	.short	0x0000


	//----- nvinfo : EIATTR_MAXREG_COUNT
	.align		4
        /*001c*/ 	.byte	0x03, 0x1b
        /*001e*/ 	.short	0x00a8


	//----- nvinfo : EIATTR_NUM_BARRIERS
	.align		4
        /*0020*/ 	.byte	0x02, 0x4c
        /*0022*/ 	.byte	0x01
	.zero		1


	//----- nvinfo : EIATTR_MERCURY_ISA_VERSION
	.align		4
        /*0024*/ 	.byte	0x03, 0x5f
        /*0026*/ 	.short	0x0101


	//----- nvinfo : EIATTR_INT_WARP_WIDE_INSTR_OFFSETS
	.align		4
        /*0028*/ 	.byte	0x04, 0x31
        /*002a*/ 	.short	(.L_22 - .L_21)


	//   ....[0]....
.L_21:
        /*002c*/ 	.word	0x000006a0


	//   ....[1]....
        /*0030*/ 	.word	0x000006e0


	//   ....[2]....
        /*0034*/ 	.word	0x00000720


	//   ....[3]....
        /*0038*/ 	.word	0x000007c0


	//   ....[4]....
        /*003c*/ 	.word	0x000007e0


	//   ....[5]....
        /*0040*/ 	.word	0x00000840


	//   ....[6]....
        /*0044*/ 	.word	0x00000930


	//   ....[7]....
        /*0048*/ 	.word	0x00000980


	//   ....[8]....
        /*004c*/ 	.word	0x00003300


	//----- nvinfo : EIATTR_COOP_GROUP_MASK_REGIDS
	.align		4
.L_22:
        /*0050*/ 	.byte	0x04, 0x29
        /*0052*/ 	.short	(.L_24 - .L_23)


	//   ....[0]....
.L_23:
        /*0054*/ 	.word	0xffffffff


	//   ....[1]....
        /*0058*/ 	.word	0xffffffff


	//   ....[2]....
        /*005c*/ 	.word	0xffffffff


	//   ....[3]....
        /*0060*/ 	.word	0xffffffff


	//   ....[4]....
        /*0064*/ 	.word	0xffffffff


	//   ....[5]....
        /*0068*/ 	.word	0xffffffff


	//   ....[6]....
        /*006c*/ 	.word	0xffffffff


	//----- nvinfo : EIATTR_COOP_GROUP_INSTR_OFFSETS
	.align		4
.L_24:
        /*0070*/ 	.byte	0x04, 0x28
        /*0072*/ 	.short	(.L_26 - .L_25)


	//   ....[0]....
.L_25:
        /*0074*/ 	.word	0x00000060


	//   ....[1]....
        /*0078*/ 	.word	0x00000070


	//   ....[2]....
        /*007c*/ 	.word	0x00000130


	//   ....[3]....
        /*0080*/ 	.word	0x000004b0


	//   ....[4]....
        /*0084*/ 	.word	0x000004f0


	//   ....[5]....
        /*0088*/ 	.word	0x00000570


	//   ....[6]....
        /*008c*/ 	.word	0x00000b40


	//----- nvinfo : EIATTR_REG_RECONFIG
	.align		4
.L_26:
        /*0090*/ 	.byte	0x01, 0x54
	.zero		2


	//----- nvinfo : EIATTR_MBARRIER_INSTR_OFFSETS
	.align		4
        /*0094*/ 	.byte	0x04, 0x39
        /*0096*/ 	.short	(.L_28 - .L_27)


	//   ....[0]....
.L_27:
        /*0098*/ 	.word	0x00000250
        /*009c*/ 	.word	0x000000ff
        /*00a0*/ 	.word	0x00000000
        /*00a4*/ 	.short	0x0100
        /*00a6*/ 	.byte	0x08
	.zero		1


	//   ....[1]....
        /*00a8*/ 	.word	0x00000260
        /*00ac*/ 	.word	0x000000ff
        /*00b0*/ 	.word	0x00000090
        /*00b4*/ 	.short	0x0100
        /*00b6*/ 	.byte	0x08
	.zero		1


	//   ....[2]....
        /*00b8*/ 	.word	0x00000270
        /*00bc*/ 	.word	0x000000ff
        /*00c0*/ 	.word	0x00000008
        /*00c4*/ 	.short	0x0100
        /*00c6*/ 	.byte	0x08
	.zero		1


	//   ....[3]....
        /*00c8*/ 	.word	0x00000280
        /*00cc*/ 	.word	0x000000ff
        /*00d0*/ 	.word	0x00000098
        /*00d4*/ 	.short	0x0100
        /*00d6*/ 	.byte	0x08
	.zero		1


	//   ....[4]....
        /*00d8*/ 	.word	0x00000290
        /*00dc*/ 	.word	0x000000ff
        /*00e0*/ 	.word	0x00000010
        /*00e4*/ 	.short	0x0100
        /*00e6*/ 	.byte	0x08
	.zero		1


	//   ....[5]....
        /*00e8*/ 	.word	0x000002a0
        /*00ec*/ 	.word	0x000000ff
        /*00f0*/ 	.word	0x000000a0
        /*00f4*/ 	.short	0x0100
        /*00f6*/ 	.byte	0x08
	.zero		1


	//   ....[6]....
        /*00f8*/ 	.word	0x000002b0
        /*00fc*/ 	.word	0x000000ff
        /*0100*/ 	.word	0x00000018
        /*0104*/ 	.short	0x0100
        /*0106*/ 	.byte	0x08
	.zero		1


	//   ....[7]....
        /*0108*/ 	.word	0x000002c0
        /*010c*/ 	.word	0x000000ff
        /*0110*/ 	.word	0x000000a8
        /*0114*/ 	.short	0x0100
        /*0116*/ 	.byte	0x08
	.zero		1


	//   ....[8]....
        /*0118*/ 	.word	0x000002d0
        /*011c*/ 	.word	0x000000ff
        /*0120*/ 	.word	0x00000020
        /*0124*/ 	.short	0x0100
        /*0126*/ 	.byte	0x08
	.zero		1


	//   ....[9]....
        /*0128*/ 	.word	0x000002e0
        /*012c*/ 	.word	0x000000ff
        /*0130*/ 	.word	0x000000b0
        /*0134*/ 	.short	0x0100
        /*0136*/ 	.byte	0x08
	.zero		1


	//   ....[10]....
        /*0138*/ 	.word	0x000002f0
        /*013c*/ 	.word	0x000000ff
        /*0140*/ 	.word	0x00000028
        /*0144*/ 	.short	0x0100
        /*0146*/ 	.byte	0x08
	.zero		1


	//   ....[11]....
        /*0148*/ 	.word	0x00000300
        /*014c*/ 	.word	0x000000ff
        /*0150*/ 	.word	0x000000b8
        /*0154*/ 	.short	0x0100
        /*0156*/ 	.byte	0x08
	.zero		1


	//   ....[12]....
        /*0158*/ 	.word	0x00000310
        /*015c*/ 	.word	0x000000ff
        /*0160*/ 	.word	0x00000030
        /*0164*/ 	.short	0x0100
        /*0166*/ 	.byte	0x08
	.zero		1


	//   ....[13]....
        /*0168*/ 	.word	0x00000320
        /*016c*/ 	.word	0x000000ff
        /*0170*/ 	.word	0x000000c0
        /*0174*/ 	.short	0x0100
        /*0176*/ 	.byte	0x08
	.zero		1


	//   ....[14]....
        /*0178*/ 	.word	0x00000330
        /*017c*/ 	.word	0x000000ff
        /*0180*/ 	.word	0x00000038
        /*0184*/ 	.short	0x0100
        /*0186*/ 	.byte	0x08
	.zero		1


	//   ....[15]....
        /*0188*/ 	.word	0x00000340
        /*018c*/ 	.word	0x000000ff
        /*0190*/ 	.word	0x000000c8
        /*0194*/ 	.short	0x0100
        /*0196*/ 	.byte	0x08
	.zero		1


	//   ....[16]....
        /*0198*/ 	.word	0x00000350
        /*019c*/ 	.word	0x000000ff
        /*01a0*/ 	.word	0x00000040
        /*01a4*/ 	.short	0x0100
        /*01a6*/ 	.byte	0x08
	.zero		1


	//   ....[17]....
        /*01a8*/ 	.word	0x00000360
        /*01ac*/ 	.word	0x000000ff
        /*01b0*/ 	.word	0x000000d0
        /*01b4*/ 	.short	0x0100
        /*01b6*/ 	.byte	0x08
	.zero		1


	//   ....[18]....
        /*01b8*/ 	.word	0x00000370
        /*01bc*/ 	.word	0x000000ff
        /*01c0*/ 	.word	0x00000048
        /*01c4*/ 	.short	0x0100
        /*01c6*/ 	.byte	0x08
	.zero		1


	//   ....[19]....
        /*01c8*/ 	.word	0x00000380
        /*01cc*/ 	.word	0x000000ff
        /*01d0*/ 	.word	0x000000d8
        /*01d4*/ 	.short	0x0100
        /*01d6*/ 	.byte	0x08
	.zero		1


	//   ....[20]....
        /*01d8*/ 	.word	0x00000390
        /*01dc*/ 	.word	0x000000ff
        /*01e0*/ 	.word	0x00000050
        /*01e4*/ 	.short	0x0100
        /*01e6*/ 	.byte	0x08
	.zero		1


	//   ....[21]....
        /*01e8*/ 	.word	0x000003a0
        /*01ec*/ 	.word	0x000000ff
        /*01f0*/ 	.word	0x000000e0
        /*01f4*/ 	.short	0x0100
        /*01f6*/ 	.byte	0x08
	.zero		1


	//   ....[22]....
        /*01f8*/ 	.word	0x000003b0
        /*01fc*/ 	.word	0x000000ff
        /*0200*/ 	.word	0x00000058
        /*0204*/ 	.short	0x0100
        /*0206*/ 	.byte	0x08
	.zero		1


	//   ....[23]....
        /*0208*/ 	.word	0x000003c0
        /*020c*/ 	.word	0x000000ff
        /*0210*/ 	.word	0x000000e8
        /*0214*/ 	.short	0x0100
        /*0216*/ 	.byte	0x08
	.zero		1


	//   ....[24]....
        /*0218*/ 	.word	0x000003d0
        /*021c*/ 	.word	0x000000ff
        /*0220*/ 	.word	0x00000060
        /*0224*/ 	.short	0x0100
        /*0226*/ 	.byte	0x08
	.zero		1


	//   ....[25]....
        /*0228*/ 	.word	0x000003e0
        /*022c*/ 	.word	0x000000ff
        /*0230*/ 	.word	0x000000f0
        /*0234*/ 	.short	0x0100
        /*0236*/ 	.byte	0x08
	.zero		1


	//   ....[26]....
        /*0238*/ 	.word	0x000003f0
        /*023c*/ 	.word	0x000000ff
        /*0240*/ 	.word	0x00000068
        /*0244*/ 	.short	0x0100
        /*0246*/ 	.byte	0x08
	.zero		1


	//   ....[27]....
        /*0248*/ 	.word	0x00000400
        /*024c*/ 	.word	0x000000ff
        /*0250*/ 	.word	0x000000f8
        /*0254*/ 	.short	0x0100
        /*0256*/ 	.byte	0x08
	.zero		1


	//   ....[28]....
        /*0258*/ 	.word	0x00000410
        /*025c*/ 	.word	0x000000ff
        /*0260*/ 	.word	0x00000070
        /*0264*/ 	.short	0x0100
        /*0266*/ 	.byte	0x08
	.zero		1


	//   ....[29]....
        /*0268*/ 	.word	0x00000420
        /*026c*/ 	.word	0x000000ff
        /*0270*/ 	.word	0x00000100
        /*0274*/ 	.short	0x0100
        /*0276*/ 	.byte	0x08
	.zero		1


	//   ....[30]....
        /*0278*/ 	.word	0x00000430
        /*027c*/ 	.word	0x000000ff
        /*0280*/ 	.word	0x00000078
        /*0284*/ 	.short	0x0100
        /*0286*/ 	.byte	0x08
	.zero		1


	//   ....[31]....
        /*0288*/ 	.word	0x00000440
        /*028c*/ 	.word	0x000000ff
        /*0290*/ 	.word	0x00000108
        /*0294*/ 	.short	0x0100
        /*0296*/ 	.byte	0x08
	.zero		1


	//   ....[32]....
        /*0298*/ 	.word	0x00000450
        /*029c*/ 	.word	0x000000ff
        /*02a0*/ 	.word	0x00000080
        /*02a4*/ 	.short	0x0100
        /*02a6*/ 	.byte	0x08
	.zero		1


	//   ....[33]....
        /*02a8*/ 	.word	0x00000460
        /*02ac*/ 	.word	0x000000ff
        /*02b0*/ 	.word	0x00000110
        /*02b4*/ 	.short	0x0100
        /*02b6*/ 	.byte	0x08
	.zero		1


	//   ....[34]....
        /*02b8*/ 	.word	0x00000470
        /*02bc*/ 	.word	0x000000ff
        /*02c0*/ 	.word	0x00000088
        /*02c4*/ 	.short	0x0100
        /*02c6*/ 	.byte	0x08
	.zero		1


	//   ....[35]....
        /*02c8*/ 	.word	0x00000480
        /*02cc*/ 	.word	0x000000ff
        /*02d0*/ 	.word	0x00000118
        /*02d4*/ 	.short	0x0100
        /*02d6*/ 	.byte	0x08
	.zero		1


	//   ....[36]....
        /*02d8*/ 	.word	0x000009b0
        /*02dc*/ 	.word	0x000000ff
        /*02e0*/ 	.word	0x00000150
        /*02e4*/ 	.short	0x0100
        /*02e6*/ 	.byte	0x08
	.zero		1


	//   ....[37]....
        /*02e8*/ 	.word	0x00000a50
        /*02ec*/ 	.word	0x000000ff
        /*02f0*/ 	.word	0x00000158
        /*02f4*/ 	.short	0x0100
        /*02f6*/ 	.byte	0x08
	.zero		1


	//   ....[38]....
        /*02f8*/ 	.word	0x00000ac0
        /*02fc*/ 	.word	0x000000ff
        /*0300*/ 	.word	0x00000130
        /*0304*/ 	.short	0x0100
        /*0306*/ 	.byte	0x09
	.zero		1


	//   ....[39]....
        /*0308*/ 	.word	0x00000ad0
        /*030c*/ 	.word	0x000000ff
        /*0310*/ 	.word	0x00000138
        /*0314*/ 	.short	0x0100
        /*0316*/ 	.byte	0x09
	.zero		1


	//   ....[40]....
        /*0318*/ 	.word	0x00000ae0
        /*031c*/ 	.word	0x000000ff
        /*0320*/ 	.word	0x00000140
        /*0324*/ 	.short	0x0100
        /*0326*/ 	.byte	0x09
	.zero		1


	//   ....[41]....
        /*0328*/ 	.word	0x00000af0
        /*032c*/ 	.word	0x000000ff
        /*0330*/ 	.word	0x00000148
        /*0334*/ 	.short	0x0100
        /*0336*/ 	.byte	0x09
	.zero		1


	//   ....[42]....
        /*0338*/ 	.word	0x00001850
        /*033c*/ 	.word	0x000000ff
        /*0340*/ 	.word	0xfffffff8
        /*0344*/ 	.short	0x010a
        /*0346*/ 	.byte	0x0f
	.zero		1


	//   ....[43]....
        /*0348*/ 	.word	0x00001d30
        /*034c*/ 	.word	0x000000ff
        /*0350*/ 	.word	0x00000000
        /*0354*/ 	.short	0x010a
        /*0356*/ 	.byte	0x06
	.zero		1


	//   ....[44]....
        /*0358*/ 	.word	0x00001d70
        /*035c*/ 	.word	0x000000ff
        /*0360*/ 	.word	0x00000000
        /*0364*/ 	.short	0x010a
        /*0366*/ 	.byte	0x06
	.zero		1


	//   ....[45]....
        /*0368*/ 	.word	0x00002670
        /*036c*/ 	.word	0x000000ff
        /*0370*/ 	.word	0x00000000
        /*0374*/ 	.short	0x010a
        /*0376*/ 	.byte	0x09
	.zero		1


	//   ....[46]....
        /*0378*/ 	.word	0x000026b0
        /*037c*/ 	.word	0x000000ff
        /*0380*/ 	.word	0x00000000
        /*0384*/ 	.short	0x010a
        /*0386*/ 	.byte	0x09
	.zero		1


	//   ....[47]....
        /*0388*/ 	.word	0x00002d10
        /*038c*/ 	.word	0x00000015
        /*0390*/ 	.word	0x00000000
        /*0394*/ 	.short	0x0101
        /*0396*/ 	.byte	0x3f
	.zero		1


	//   ....[48]....
        /*0398*/ 	.word	0x00003290
        /*039c*/ 	.word	0x00000013
        /*03a0*/ 	.word	0x00000000
        /*03a4*/ 	.short	0x0101
        /*03a6*/ 	.byte	0x15
	.zero		1


	//   ....[49]....
        /*03a8*/ 	.word	0x000033a0
        /*03ac*/ 	.word	0x00000013
        /*03b0*/ 	.word	0x00000000
        /*03b4*/ 	.short	0x0101
        /*03b6*/ 	.byte	0x3f
	.zero		1


	//   ....[50]....
        /*03b8*/ 	.word	0x00003460
        /*03bc*/ 	.word	0x000000ff
        /*03c0*/ 	.word	0x00000008
        /*03c4*/ 	.short	0x010a
        /*03c6*/ 	.byte	0x0f
	.zero		1


	//   ....[51]....
        /*03c8*/ 	.word	0x00007d00
        /*03cc*/ 	.word	0x00000004
        /*03d0*/ 	.word	0x00000000
        /*03d4*/ 	.short	0x0101
        /*03d6*/ 	.byte	0x15
	.zero		1


	//   ....[52]....
        /*03d8*/ 	.word	0x00008700
        /*03dc*/ 	.word	0x00000013
        /*03e0*/ 	.word	0x00000090
        /*03e4*/ 	.short	0x010a
        /*03e6*/ 	.byte	0x3f
	.zero		1


	//   ....[53]....
        /*03e8*/ 	.word	0x00008ab0
        /*03ec*/ 	.word	0x0000000a
        /*03f0*/ 	.word	0x00000158
        /*03f4*/ 	.short	0x0101
        /*03f6*/ 	.byte	0x3f
	.zero		1


	//   ....[54]....
        /*03f8*/ 	.word	0x00009210
        /*03fc*/ 	.word	0x00000005
        /*0400*/ 	.word	0x00000000
        /*0404*/ 	.short	0x010a
        /*0406*/ 	.byte	0x3f
	.zero		1


	//   ....[55]....
        /*0408*/ 	.word	0x00009290
        /*040c*/ 	.word	0x00000007
        /*0410*/ 	.word	0x00000000
        /*0414*/ 	.short	0x010a
        /*0416*/ 	.byte	0x3f
	.zero		1


	//   ....[56]....
        /*0418*/ 	.word	0x00009320
        /*041c*/ 	.word	0x00000006
        /*0420*/ 	.word	0x00000000
        /*0424*/ 	.short	0x010a
        /*0426*/ 	.byte	0x3f
	.zero		1


	//   ....[57]....
        /*0428*/ 	.word	0x000093b0
        /*042c*/ 	.word	0x00000009
        /*0430*/ 	.word	0x00000000
        /*0434*/ 	.short	0x010a
        /*0436*/ 	.byte	0x3f
	.zero		1


	//   ....[58]....
        /*0438*/ 	.word	0x00009440
        /*043c*/ 	.word	0x00000006
        /*0440*/ 	.word	0x00000000
        /*0444*/ 	.short	0x010a
        /*0446*/ 	.byte	0x3f
	.zero		1


	//   ....[59]....
        /*0448*/ 	.word	0x000094d0
        /*044c*/ 	.word	0x00000009
        /*0450*/ 	.word	0x00000000
        /*0454*/ 	.short	0x010a
        /*0456*/ 	.byte	0x3f
	.zero		1


	//   ....[60]....
        /*0458*/ 	.word	0x00009560
        /*045c*/ 	.word	0x00000006
        /*0460*/ 	.word	0x00000000
        /*0464*/ 	.short	0x010a
        /*0466*/ 	.byte	0x3f
	.zero		1


	//   ....[61]....
        /*0468*/ 	.word	0x000095f0
        /*046c*/ 	.word	0x00000009
        /*0470*/ 	.word	0x00000000
        /*0474*/ 	.short	0x010a
        /*0476*/ 	.byte	0x3f
	.zero		1


	//   ....[62]....
        /*0478*/ 	.word	0x00009680
        /*047c*/ 	.word	0x00000006
        /*0480*/ 	.word	0x00000000
        /*0484*/ 	.short	0x010a
        /*0486*/ 	.byte	0x3f
	.zero		1


	//   ....[63]....
        /*0488*/ 	.word	0x00009710
        /*048c*/ 	.word	0x00000009
        /*0490*/ 	.word	0x00000000
        /*0494*/ 	.short	0x010a
        /*0496*/ 	.byte	0x3f
	.zero		1


	//   ....[64]....
        /*0498*/ 	.word	0x000097a0
        /*049c*/ 	.word	0x00000006
        /*04a0*/ 	.word	0x00000000
        /*04a4*/ 	.short	0x010a
        /*04a6*/ 	.byte	0x3f
	.zero		1


	//   ....[65]....
        /*04a8*/ 	.word	0x00009830
        /*04ac*/ 	.word	0x00000009
        /*04b0*/ 	.word	0x00000000
        /*04b4*/ 	.short	0x010a
        /*04b6*/ 	.byte	0x3f
	.zero		1


	//   ....[66]....
        /*04b8*/ 	.word	0x000098c0
        /*04bc*/ 	.word	0x00000006
        /*04c0*/ 	.word	0x00000000
        /*04c4*/ 	.short	0x010a
        /*04c6*/ 	.byte	0x3f
	.zero		1


	//   ....[67]....
        /*04c8*/ 	.word	0x00009950
        /*04cc*/ 	.word	0x00000009
        /*04d0*/ 	.word	0x00000000
        /*04d4*/ 	.short	0x010a
        /*04d6*/ 	.byte	0x3f
	.zero		1


	//   ....[68]....
        /*04d8*/ 	.word	0x000099e0
        /*04dc*/ 	.word	0x00000006
        /*04e0*/ 	.word	0x00000000
        /*04e4*/ 	.short	0x010a
        /*04e6*/ 	.byte	0x3f
	.zero		1


	//   ....[69]....
        /*04e8*/ 	.word	0x00009a70
        /*04ec*/ 	.word	0x00000009
        /*04f0*/ 	.word	0x00000000
        /*04f4*/ 	.short	0x010a
        /*04f6*/ 	.byte	0x3f
	.zero		1


	//   ....[70]....
        /*04f8*/ 	.word	0x00009b00
        /*04fc*/ 	.word	0x00000006
        /*0500*/ 	.word	0x00000000
        /*0504*/ 	.short	0x010a
        /*0506*/ 	.byte	0x3f
	.zero		1


	//   ....[71]....
        /*0508*/ 	.word	0x00009b90
        /*050c*/ 	.word	0x00000003
        /*0510*/ 	.word	0x00000000
        /*0514*/ 	.short	0x010a
        /*0516*/ 	.byte	0x3f
	.zero		1


	//   ....[72]....
        /*0518*/ 	.word	0x00009c00
        /*051c*/ 	.word	0x00000013
        /*0520*/ 	.word	0xfffffff8
        /*0524*/ 	.short	0x010a
        /*0526*/ 	.byte	0x3f
	.zero		1


	//   ....[73]....
        /*0528*/ 	.word	0x00009c60
        /*052c*/ 	.word	0x00000013
        /*0530*/ 	.word	0x00000000
        /*0534*/ 	.short	0x010a
        /*0536*/ 	.byte	0x3f
	.zero		1


	//   ....[74]....
        /*0538*/ 	.word	0x00009cc0
        /*053c*/ 	.word	0x00000015
        /*0540*/ 	.word	0x00000000
        /*0544*/ 	.short	0x010a
        /*0546*/ 	.byte	0x3f
	.zero		1


	//   ....[75]....
        /*0548*/ 	.word	0x00009d20
        /*054c*/ 	.word	0x00000013
        /*0550*/ 	.word	0x00000008
        /*0554*/ 	.short	0x010a
        /*0556*/ 	.byte	0x3f
	.zero		1


	//   ....[76]....
        /*0558*/ 	.word	0x00009df0
        /*055c*/ 	.word	0x00000013
        /*0560*/ 	.word	0x00000090
        /*0564*/ 	.short	0x010a
        /*0566*/ 	.byte	0x3f
	.zero		1


	//   ....[77]....
        /*0568*/ 	.word	0x00009ed0
        /*056c*/ 	.word	0x00000005
        /*0570*/ 	.word	0x00000000
        /*0574*/ 	.short	0x010a
        /*0576*/ 	.byte	0x3f
	.zero		1


	//   ....[78]....
        /*0578*/ 	.word	0x00009f20
        /*057c*/ 	.word	0x00000007
        /*0580*/ 	.word	0x00000000
        /*0584*/ 	.short	0x010a
        /*0586*/ 	.byte	0x3f
	.zero		1


	//   ....[79]....
        /*0588*/ 	.word	0x00009f70
        /*058c*/ 	.word	0x00000006
        /*0590*/ 	.word	0x00000000
        /*0594*/ 	.short	0x010a
        /*0596*/ 	.byte	0x3f
	.zero		1


	//   ....[80]....
        /*0598*/ 	.word	0x00009fc0
        /*059c*/ 	.word	0x00000009
        /*05a0*/ 	.word	0x00000000
        /*05a4*/ 	.short	0x010a
        /*05a6*/ 	.byte	0x3f
	.zero		1


	//   ....[81]....
        /*05a8*/ 	.word	0x0000a010
        /*05ac*/ 	.word	0x00000006
        /*05b0*/ 	.word	0x00000000
        /*05b4*/ 	.short	0x010a
        /*05b6*/ 	.byte	0x3f
	.zero		1


	//   ....[82]....
        /*05b8*/ 	.word	0x0000a060
        /*05bc*/ 	.word	0x00000009
        /*05c0*/ 	.word	0x00000000
        /*05c4*/ 	.short	0x010a
        /*05c6*/ 	.byte	0x3f
	.zero		1


	//   ....[83]....
        /*05c8*/ 	.word	0x0000a0b0
        /*05cc*/ 	.word	0x00000006
        /*05d0*/ 	.word	0x00000000
        /*05d4*/ 	.short	0x010a
        /*05d6*/ 	.byte	0x3f
	.zero		1


	//   ....[84]....
        /*05d8*/ 	.word	0x0000a100
        /*05dc*/ 	.word	0x00000009
        /*05e0*/ 	.word	0x00000000
        /*05e4*/ 	.short	0x010a
        /*05e6*/ 	.byte	0x3f
	.zero		1


	//   ....[85]....
        /*05e8*/ 	.word	0x0000a150
        /*05ec*/ 	.word	0x00000006
        /*05f0*/ 	.word	0x00000000
        /*05f4*/ 	.short	0x010a
        /*05f6*/ 	.byte	0x3f
	.zero		1


	//   ....[86]....
        /*05f8*/ 	.word	0x0000a1a0
        /*05fc*/ 	.word	0x00000009
        /*0600*/ 	.word	0x00000000
        /*0604*/ 	.short	0x010a
        /*0606*/ 	.byte	0x3f
	.zero		1


	//   ....[87]....
        /*0608*/ 	.word	0x0000a1f0
        /*060c*/ 	.word	0x00000006
        /*0610*/ 	.word	0x00000000
        /*0614*/ 	.short	0x010a
        /*0616*/ 	.byte	0x3f
	.zero		1


	//   ....[88]....
        /*0618*/ 	.word	0x0000a240
        /*061c*/ 	.word	0x00000009
        /*0620*/ 	.word	0x00000000
        /*0624*/ 	.short	0x010a
        /*0626*/ 	.byte	0x3f
	.zero		1


	//   ....[89]....
        /*0628*/ 	.word	0x0000a290
        /*062c*/ 	.word	0x00000006
        /*0630*/ 	.word	0x00000000
        /*0634*/ 	.short	0x010a
        /*0636*/ 	.byte	0x3f
	.zero		1


	//   ....[90]....
        /*0638*/ 	.word	0x0000a2e0
        /*063c*/ 	.word	0x00000009
        /*0640*/ 	.word	0x00000000
        /*0644*/ 	.short	0x010a
        /*0646*/ 	.byte	0x3f
	.zero		1


	//   ....[91]....
        /*0648*/ 	.word	0x0000a330
        /*064c*/ 	.word	0x00000006
        /*0650*/ 	.word	0x00000000
        /*0654*/ 	.short	0x010a
        /*0656*/ 	.byte	0x3f
	.zero		1


	//   ....[92]....
        /*0658*/ 	.word	0x0000a380
        /*065c*/ 	.word	0x00000009
        /*0660*/ 	.word	0x00000000
        /*0664*/ 	.short	0x010a
        /*0666*/ 	.byte	0x3f
	.zero		1


	//   ....[93]....
        /*0668*/ 	.word	0x0000a3d0
        /*066c*/ 	.word	0x00000006
        /*0670*/ 	.word	0x00000000
        /*0674*/ 	.short	0x010a
        /*0676*/ 	.byte	0x3f
	.zero		1


	//----- nvinfo : EIATTR_NUM_MBARRIERS
	.align		4
.L_28:
        /*0678*/ 	.byte	0x03, 0x38
        /*067a*/ 	.short	0x002a


	//----- nvinfo : EIATTR_EXIT_INSTR_OFFSETS
	.align		4
        /*067c*/ 	.byte	0x04, 0x1c
        /*067e*/ 	.short	(.L_30 - .L_29)


	//   ....[0]....
.L_29:
        /*0680*/ 	.word	0x00001590


	//   ....[1]....
        /*0684*/ 	.word	0x000015f0


	//   ....[2]....
        /*0688*/ 	.word	0x00008310


	//   ....[3]....
        /*068c*/ 	.word	0x00008340


	//   ....[4]....
        /*0690*/ 	.word	0x00009be0


	//----- nvinfo : EIATTR_MAX_THREADS
	.align		4
.L_30:
        /*0694*/ 	.byte	0x04, 0x05
        /*0696*/ 	.short	(.L_32 - .L_31)
.L_31:
        /*0698*/ 	.word	0x00000180
        /*069c*/ 	.word	0x00000001
        /*06a0*/ 	.word	0x00000001


	//----- nvinfo : EIATTR_CRS_STACK_SIZE
	.align		4
.L_32:
        /*06a4*/ 	.byte	0x04, 0x1e
        /*06a6*/ 	.short	(.L_34 - .L_33)
.L_33:
        /*06a8*/ 	.word	0x00000000


	//----- nvinfo : EIATTR_CBANK_PARAM_SIZE
	.align		4
.L_34:
        /*06ac*/ 	.byte	0x03, 0x19
        /*06ae*/ 	.short	0x0470


	//----- nvinfo : EIATTR_PARAM_CBANK
	.align		4
        /*06b0*/ 	.byte	0x04, 0x0a
        /*06b2*/ 	.short	(.L_36 - .L_35)
	.align		4
.L_35:
        /*06b4*/ 	.word	index@(.nv.constant0._ZN7cutlass13device_kernelINS_4gemm6kernel13GemmUniversalIN4cute5tupleIJiiiiEEENS1_10collective13CollectiveMmaINS1_37MainloopSm90TmaGmmaWarpSpecializedFP8ILi18ENS5_IJNS4_1CILi2EEENSA_ILi4EEENSA_ILi1EEEEEENS1_32KernelTmaWarpSpecializedPingpongEEENS5_IJNSA_ILi64EEENSA_ILi128EEESH_EEENS_12float_e4m3_tENS5_IJlSD_lEEESK_SL_NS4_8TiledMMAINS4_8MMA_AtomIJNS4_4SM904GMMA31MMA_64x128x32_F32E4M3E4M3_SS_TNILNSP_7ScaleInE1ELSR_1EEEEEENS4_6LayoutINS5_IJSD_SD_SD_EEENS5_IJNSA_ILi0EEESW_SW_EEEEENS5_IJNS4_10UnderscoreESZ_SZ_EEEEENS4_23SM90_TMA_LOAD_MULTICASTENS4_14ComposedLayoutINS4_7SwizzleILi2ELi4ELi3EEENS4_18smem_ptr_flag_bitsILi8EEENSU_INS5_IJNSA_ILi8EEESH_EEENS5_IJSH_SD_EEEEEEEvNS4_8identityES12_S1C_vS1D_EENS_8epilogue10collective6detail29Sm90TmaWarpSpecializedAdapterINS1G_15DefaultEpilogueISK_SL_SL_NS1F_6thread17LinearCombinationISK_Li1EffLNS1K_9ScaleType4KindE0ELNS_15FloatRoundStyleE2ESK_EENS1_15EpilogueDefaultEEEEEvvEEEEvNT_6ParamsE)
        /*06b8*/ 	.short	0x0210
        /*06ba*/ 	.short	0x0470


	//----- nvinfo : EIATTR_SW_WAR
	.align		4
.L_36:
        /*06bc*/ 	.byte	0x04, 0x36
        /*06be*/ 	.short	(.L_38 - .L_37)
.L_37:
        /*06c0*/ 	.word	0x00000008
.L_38:


//--------------------- .nv.callgraph             --------------------------
	.section	.nv.callgraph,"",@"SHT_CUDA_CALLGRAPH"
	.align	4
	.sectionentsize	8
	.align		4
        /*0000*/ 	.word	0x00000000
	.align		4
        /*0004*/ 	.word	0xffffffff
	.align		4
        /*0008*/ 	.word	0x00000000
	.align		4
        /*000c*/ 	.word	0xfffffffe
	.align		4
        /*0010*/ 	.word	0x00000000
	.align		4
        /*0014*/ 	.word	0xfffffffd
	.align		4
        /*0018*/ 	.word	0x00000000
	.align		4
        /*001c*/ 	.word	0xfffffffc


//--------------------- .nv.constant4             --------------------------
	.section	.nv.constant4,"a",@progbits
	.align	8
	.align		8
.nv.constant4:
        /*0000*/ 	.dword	_ZN40_INTERNAL_5c050f8e_4_k_cu_fa74b6c1_262654cuda3std3__45__cpo5beginE
	.align		8
        /*0008*/ 	.dword	_ZN40_INTERNAL_5c050f8e_4_k_cu_fa74b6c1_262654cuda3std3__45__cpo3endE
	.align		8
        /*0010*/ 	.dword	_ZN40_INTERNAL_5c050f8e_4_k_cu_fa74b6c1_262654cuda3std3__45__cpo6cbeginE
	.align		8
        /*0018*/ 	.dword	_ZN40_INTERNAL_5c050f8e_4_k_cu_fa74b6c1_262654cuda3std3__45__cpo4cendE
	.align		8
        /*0020*/ 	.dword	_ZN40_INTERNAL_5c050f8e_4_k_cu_fa74b6c1_262654cuda3std3__442_GLOBAL__N__5c050f8e_4_k_cu_fa74b6c1_262656ignoreE
	.align		8
        /*0028*/ 	.dword	_ZN40_INTERNAL_5c050f8e_4_k_cu_fa74b6c1_262654cuda3std3__419piecewise_constructE
	.align		8
        /*0030*/ 	.dword	_ZN40_INTERNAL_5c050f8e_4_k_cu_fa74b6c1_262654cuda3std3__48in_placeE
	.align		8
        /*0038*/ 	.dword	_ZN40_INTERNAL_5c050f8e_4_k_cu_fa74b6c1_262654cuda3std6ranges3__45__cpo4swapE
	.align		8
        /*0040*/ 	.dword	_ZN40_INTERNAL_5c050f8e_4_k_cu_fa74b6c1_262654cuda3std6ranges3__45__cpo9iter_moveE
	.align		8
        /*0048*/ 	.dword	_ZN40_INTERNAL_5c050f8e_4_k_cu_fa74b6c1_262654cute7productE
	.align		8
        /*0050*/ 	.dword	_ZN40_INTERNAL_5c050f8e_4_k_cu_fa74b6c1_262654cute1_E


//--------------------- .text._ZN7cutlass13device_kernelINS_4gemm6kernel13GemmUniversalIN4cute5tupleIJiiiiEEENS1_10collective13CollectiveMmaINS1_37MainloopSm90TmaGmmaWarpSpecializedFP8ILi18ENS5_IJNS4_1CILi2EEENSA_ILi4EEENSA_ILi1EEEEEENS1_32KernelTmaWarpSpecializedPingpongEEENS5_IJNSA_ILi64EEENSA_ILi128EEESH_EEENS_12float_e4m3_tENS5_IJlSD_lEEESK_SL_NS4_8TiledMMAINS4_8MMA_AtomIJNS4_4SM904GMMA31MMA_64x128x32_F32E4M3E4M3_SS_TNILNSP_7ScaleInE1ELSR_1EEEEEENS4_6LayoutINS5_IJSD_SD_SD_EEENS5_IJNSA_ILi0EEESW_SW_EEEEENS5_IJNS4_10UnderscoreESZ_SZ_EEEEENS4_23SM90_TMA_LOAD_MULTICASTENS4_14ComposedLayoutINS4_7SwizzleILi2ELi4ELi3EEENS4_18smem_ptr_flag_bitsILi8EEENSU_INS5_IJNSA_ILi8EEESH_EEENS5_IJSH_SD_EEEEEEEvNS4_8identityES12_S1C_vS1D_EENS_8epilogue10collective6detail29Sm90TmaWarpSpecializedAdapterINS1G_15DefaultEpilogueISK_SL_SL_NS1F_6thread17LinearCombinationISK_Li1EffLNS1K_9ScaleType4KindE0ELNS_15FloatRoundStyleE2ESK_EENS1_15EpilogueDefaultEEEEEvvEEEEvNT_6ParamsE --------------------------
	.section	.text._ZN7cutlass13device_kernelINS_4gemm6kernel13GemmUniversalIN4cute5tupleIJiiiiEEENS1_10collective13CollectiveMmaINS1_37MainloopSm90TmaGmmaWarpSpecializedFP8ILi18ENS5_IJNS4_1CILi2EEENSA_ILi4EEENSA_ILi1EEEEEENS1_32KernelTmaWarpSpecializedPingpongEEENS5_IJNSA_ILi64EEENSA_ILi128EEESH_EEENS_12float_e4m3_tENS5_IJlSD_lEEESK_SL_NS4_8TiledMMAINS4_8MMA_AtomIJNS4_4SM904GMMA31MMA_64x128x32_F32E4M3E4M3_SS_TNILNSP_7ScaleInE1ELSR_1EEEEEENS4_6LayoutINS5_IJSD_SD_SD_EEENS5_IJNSA_ILi0EEESW_SW_EEEEENS5_IJNS4_10UnderscoreESZ_SZ_EEEEENS4_23SM90_TMA_LOAD_MULTICASTENS4_14ComposedLayoutINS4_7SwizzleILi2ELi4ELi3EEENS4_18smem_ptr_flag_bitsILi8EEENSU_INS5_IJNSA_ILi8EEESH_EEENS5_IJSH_SD_EEEEEEEvNS4_8identityES12_S1C_vS1D_EENS_8epilogue10collective6detail29Sm90TmaWarpSpecializedAdapterINS1G_15DefaultEpilogueISK_SL_SL_NS1F_6thread17LinearCombinationISK_Li1EffLNS1K_9ScaleType4KindE0ELNS_15FloatRoundStyleE2ESK_EENS1_15EpilogueDefaultEEEEEvvEEEEvNT_6ParamsE,"ax",@progbits
	.align	128
.text._ZN7cutlass13device_kernelINS_4gemm6kernel13GemmUniversalIN4cute5tupleIJiiiiEEENS1_10collective13CollectiveMmaINS1_37MainloopSm90TmaGmmaWarpSpecializedFP8ILi18ENS5_IJNS4_1CILi2EEENSA_ILi4EEENSA_ILi1EEEEEENS1_32KernelTmaWarpSpecializedPingpongEEENS5_IJNSA_ILi64EEENSA_ILi128EEESH_EEENS_12float_e4m3_tENS5_IJlSD_lEEESK_SL_NS4_8TiledMMAINS4_8MMA_AtomIJNS4_4SM904GMMA31MMA_64x128x32_F32E4M3E4M3_SS_TNILNSP_7ScaleInE1ELSR_1EEEEEENS4_6LayoutINS5_IJSD_SD_SD_EEENS5_IJNSA_ILi0EEESW_SW_EEEEENS5_IJNS4_10UnderscoreESZ_SZ_EEEEENS4_23SM90_TMA_LOAD_MULTICASTENS4_14ComposedLayoutINS4_7SwizzleILi2ELi4ELi3EEENS4_18smem_ptr_flag_bitsILi8EEENSU_INS5_IJNSA_ILi8EEESH_EEENS5_IJSH_SD_EEEEEEEvNS4_8identityES12_S1C_vS1D_EENS_8epilogue10collective6detail29Sm90TmaWarpSpecializedAdapterINS1G_15DefaultEpilogueISK_SL_SL_NS1F_6thread17LinearCombinationISK_Li1EffLNS1K_9ScaleType4KindE0ELNS_15FloatRoundStyleE2ESK_EENS1_15EpilogueDefaultEEEEEvvEEEEvNT_6ParamsE:
        .type           _ZN7cutlass13device_kernelINS_4gemm6kernel13GemmUniversalIN4cute5tupleIJiiiiEEENS1_10collective13CollectiveMmaINS1_37MainloopSm90TmaGmmaWarpSpecializedFP8ILi18ENS5_IJNS4_1CILi2EEENSA_ILi4EEENSA_ILi1EEEEEENS1_32KernelTmaWarpSpecializedPingpongEEENS5_IJNSA_ILi64EEENSA_ILi128EEESH_EEENS_12float_e4m3_tENS5_IJlSD_lEEESK_SL_NS4_8TiledMMAINS4_8MMA_AtomIJNS4_4SM904GMMA31MMA_64x128x32_F32E4M3E4M3_SS_TNILNSP_7ScaleInE1ELSR_1EEEEEENS4_6LayoutINS5_IJSD_SD_SD_EEENS5_IJNSA_ILi0EEESW_SW_EEEEENS5_IJNS4_10UnderscoreESZ_SZ_EEEEENS4_23SM90_TMA_LOAD_MULTICASTENS4_14ComposedLayoutINS4_7SwizzleILi2ELi4ELi3EEENS4_18smem_ptr_flag_bitsILi8EEENSU_INS5_IJNSA_ILi8EEESH_EEENS5_IJSH_SD_EEEEEEEvNS4_8identityES12_S1C_vS1D_EENS_8epilogue10collective6detail29Sm90TmaWarpSpecializedAdapterINS1G_15DefaultEpilogueISK_SL_SL_NS1F_6thread17LinearCombinationISK_Li1EffLNS1K_9ScaleType4KindE0ELNS_15FloatRoundStyleE2ESK_EENS1_15EpilogueDefaultEEEEEvvEEEEvNT_6ParamsE,@function
        .size           _ZN7cutlass13device_kernelINS_4gemm6kernel13GemmUniversalIN4cute5tupleIJiiiiEEENS1_10collective13CollectiveMmaINS1_37MainloopSm90TmaGmmaWarpSpecializedFP8ILi18ENS5_IJNS4_1CILi2EEENSA_ILi4EEENSA_ILi1EEEEEENS1_32KernelTmaWarpSpecializedPingpongEEENS5_IJNSA_ILi64EEENSA_ILi128EEESH_EEENS_12float_e4m3_tENS5_IJlSD_lEEESK_SL_NS4_8TiledMMAINS4_8MMA_AtomIJNS4_4SM904GMMA31MMA_64x128x32_F32E4M3E4M3_SS_TNILNSP_7ScaleInE1ELSR_1EEEEEENS4_6LayoutINS5_IJSD_SD_SD_EEENS5_IJNSA_ILi0EEESW_SW_EEEEENS5_IJNS4_10UnderscoreESZ_SZ_EEEEENS4_23SM90_TMA_LOAD_MULTICASTENS4_14ComposedLayoutINS4_7SwizzleILi2ELi4ELi3EEENS4_18smem_ptr_flag_bitsILi8EEENSU_INS5_IJNSA_ILi8EEESH_EEENS5_IJSH_SD_EEEEEEEvNS4_8identityES12_S1C_vS1D_EENS_8epilogue10collective6detail29Sm90TmaWarpSpecializedAdapterINS1G_15DefaultEpilogueISK_SL_SL_NS1F_6thread17LinearCombinationISK_Li1EffLNS1K_9ScaleType4KindE0ELNS_15FloatRoundStyleE2ESK_EENS1_15EpilogueDefaultEEEEEvvEEEEvNT_6ParamsE,(.L_x_237 - _ZN7cutlass13device_kernelINS_4gemm6kernel13GemmUniversalIN4cute5tupleIJiiiiEEENS1_10collective13CollectiveMmaINS1_37MainloopSm90TmaGmmaWarpSpecializedFP8ILi18ENS5_IJNS4_1CILi2EEENSA_ILi4EEENSA_ILi1EEEEEENS1_32KernelTmaWarpSpecializedPingpongEEENS5_IJNSA_ILi64EEENSA_ILi128EEESH_EEENS_12float_e4m3_tENS5_IJlSD_lEEESK_SL_NS4_8TiledMMAINS4_8MMA_AtomIJNS4_4SM904GMMA31MMA_64x128x32_F32E4M3E4M3_SS_TNILNSP_7ScaleInE1ELSR_1EEEEEENS4_6LayoutINS5_IJSD_SD_SD_EEENS5_IJNSA_ILi0EEESW_SW_EEEEENS5_IJNS4_10UnderscoreESZ_SZ_EEEEENS4_23SM90_TMA_LOAD_MULTICASTENS4_14ComposedLayoutINS4_7SwizzleILi2ELi4ELi3EEENS4_18smem_ptr_flag_bitsILi8EEENSU_INS5_IJNSA_ILi8EEESH_EEENS5_IJSH_SD_EEEEEEEvNS4_8identityES12_S1C_vS1D_EENS_8epilogue10collective6detail29Sm90TmaWarpSpecializedAdapterINS1G_15DefaultEpilogueISK_SL_SL_NS1F_6thread17LinearCombinationISK_Li1EffLNS1K_9ScaleType4KindE0ELNS_15FloatRoundStyleE2ESK_EENS1_15EpilogueDefaultEEEEEvvEEEEvNT_6ParamsE)
        .other          _ZN7cutlass13device_kernelINS_4gemm6kernel13GemmUniversalIN4cute5tupleIJiiiiEEENS1_10collective13CollectiveMmaINS1_37MainloopSm90TmaGmmaWarpSpecializedFP8ILi18ENS5_IJNS4_1CILi2EEENSA_ILi4EEENSA_ILi1EEEEEENS1_32KernelTmaWarpSpecializedPingpongEEENS5_IJNSA_ILi64EEENSA_ILi128EEESH_EEENS_12float_e4m3_tENS5_IJlSD_lEEESK_SL_NS4_8TiledMMAINS4_8MMA_AtomIJNS4_4SM904GMMA31MMA_64x128x32_F32E4M3E4M3_SS_TNILNSP_7ScaleInE1ELSR_1EEEEEENS4_6LayoutINS5_IJSD_SD_SD_EEENS5_IJNSA_ILi0EEESW_SW_EEEEENS5_IJNS4_10UnderscoreESZ_SZ_EEEEENS4_23SM90_TMA_LOAD_MULTICASTENS4_14ComposedLayoutINS4_7SwizzleILi2ELi4ELi3EEENS4_18smem_ptr_flag_bitsILi8EEENSU_INS5_IJNSA_ILi8EEESH_EEENS5_IJSH_SD_EEEEEEEvNS4_8identityES12_S1C_vS1D_EENS_8epilogue10collective6detail29Sm90TmaWarpSpecializedAdapterINS1G_15DefaultEpilogueISK_SL_SL_NS1F_6thread17LinearCombinationISK_Li1EffLNS1K_9ScaleType4KindE0ELNS_15FloatRoundStyleE2ESK_EENS1_15EpilogueDefaultEEEEEvvEEEEvNT_6ParamsE,@"STO_CUDA_ENTRY STV_DEFAULT"
_ZN7cutlass13device_kernelINS_4gemm6kernel13GemmUniversalIN4cute5tupleIJiiiiEEENS1_10collective13CollectiveMmaINS1_37MainloopSm90TmaGmmaWarpSpecializedFP8ILi18ENS5_IJNS4_1CILi2EEENSA_ILi4EEENSA_ILi1EEEEEENS1_32KernelTmaWarpSpecializedPingpongEEENS5_IJNSA_ILi64EEENSA_ILi128EEESH_EEENS_12float_e4m3_tENS5_IJlSD_lEEESK_SL_NS4_8TiledMMAINS4_8MMA_AtomIJNS4_4SM904GMMA31MMA_64x128x32_F32E4M3E4M3_SS_TNILNSP_7ScaleInE1ELSR_1EEEEEENS4_6LayoutINS5_IJSD_SD_SD_EEENS5_IJNSA_ILi0EEESW_SW_EEEEENS5_IJNS4_10UnderscoreESZ_SZ_EEEEENS4_23SM90_TMA_LOAD_MULTICASTENS4_14ComposedLayoutINS4_7SwizzleILi2ELi4ELi3EEENS4_18smem_ptr_flag_bitsILi8EEENSU_INS5_IJNSA_ILi8EEESH_EEENS5_IJSH_SD_EEEEEEEvNS4_8identityES12_S1C_vS1D_EENS_8epilogue10collective6detail29Sm90TmaWarpSpecializedAdapterINS1G_15DefaultEpilogueISK_SL_SL_NS1F_6thread17LinearCombinationISK_Li1EffLNS1K_9ScaleType4KindE0ELNS_15FloatRoundStyleE2ESK_EENS1_15EpilogueDefaultEEEEEvvEEEEvNT_6ParamsE:
[----:B------:R-:W-:Y:S01]  /*0000*/  LDC R1, c[0x0][0x28] ;  /* 0x00000a00ff017b82 */ /* 0x000fe20000000800 */
[----:B------:R-:W0:Y:S01]  /*0010*/  S2R R11, SR_TID.X ;  /* 0x00000000000b7919 */ /* 0x000e220000002100 */
[----:B------:R-:W-:Y:S01]  /*0020*/  ELECT P0, URZ, PT ;  /* 0x00000000003f782f */ /* 0x000fe20003800000 */
[----:B------:R-:W-:Y:S01]  /*0030*/  BSSY B0, `(.L_x_0) ;  /* 0x000000f000007945 */ /* 0x000fe20003800000 */
[--C-:B0-----:R-:W-:Y:S02]  /*0040*/  SHF.R.U32.HI R0, RZ, 0x5, R11.reuse ;  /* 0x00000005ff007819 */ /* 0x101fe4000001160b */
[----:B------:R-:W-:-:S03]  /*0050*/  SHF.R.U32.HI R5, RZ, 0x7, R11 ;  /* 0x00000007ff057819 */ /* 0x000fc6000001160b */
[----:B------:R-:W0:Y:S04]  /*0060*/  SHFL.IDX PT, R2, R0, RZ, 0x1f ;  /* 0x00001fff00027589 */ /* 0x000e2800000e0000 */
[----:B------:R1:W2:Y:S01]  /*0070*/  SHFL.IDX PT, R6, R5, RZ, 0x1f ;  /* 0x00001fff05067589 */ /* 0x0002a200000e0000 */
[----:B0-----:R-:W-:-:S13]  /*0080*/  ISETP.NE.OR P0, PT, R2, RZ, !P0 ;  /* 0x000000ff0200720c */ /* 0x001fda0004705670 */
[----:B-12---:R-:W-:Y:S05]  /*0090*/  @P0 BRA `(.L_x_1) ;  /* 0x0000000000200947 */ /* 0x006fea0003800000 */
[----:B------:R-:W-:Y:S02]  /*00a0*/  ULDC.64 UR4, c[0x0][0x198] ;  /* 0x0000660000047ab9 */ /* 0x000fe40000000a00 */
[----:B------:R-:W-:Y:S02]  /*00b0*/  UIADD3 UR6, UP0, UR4, 0xf0, URZ ;  /* 0x000000f004067890 */ /* 0x000fe4000ff1e03f */
[----:B------:R-:W-:Y:S02]  /*00c0*/  UIADD3 UR4, UP1, UR4, 0x1f0, URZ ;  /* 0x000001f004047890 */ /* 0x000fe4000ff3e03f */
[----:B------:R-:W-:Y:S02]  /*00d0*/  UIADD3.X UR7, URZ, UR5, URZ, UP0, !UPT ;  /* 0x000000053f077290 */ /* 0x000fe400087fe43f */
[----:B------:R-:W-:-:S07]  /*00e0*/  UIADD3.X UR5, URZ, UR5, URZ, UP1, !UPT ;  /* 0x000000053f057290 */ /* 0x000fce0008ffe43f */
[----:B------:R0:W-:Y:S02]  /*00f0*/  UTMACCTL.PF [UR6] ;  /* 0x00000000060079b9 */ /* 0x0001e40008040000 */
[----:B------:R0:W-:Y:S02]  /*0100*/  UTMACCTL.PF [UR4] ;  /* 0x00000000040079b9 */ /* 0x0001e40008040000 */
[----:B0-----:R-:W-:Y:S01]  /*0110*/  NOP ;  /* 0x0000000000007918 */ /* 0x001fe20000000000 */
.L_x_1:
[----:B------:R-:W-:Y:S05]  /*0120*/  BSYNC B0 ;  /* 0x0000000000007941 */ /* 0x000fea0003800000 */
.L_x_0:
[----:B------:R-:W0:Y:S02]  /*0130*/  SHFL.IDX PT, R7, R0, RZ, 0x1f ;  /* 0x00001fff00077589 */ /* 0x000e2400000e0000 */
[----:B0-----:R-:W-:-:S13]  /*0140*/  ISETP.NE.AND P0, PT, R7, RZ, PT ;  /* 0x000000ff0700720c */ /* 0x001fda0003f05270 */
[----:B------:R-:W-:Y:S05]  /*0150*/  @P0 BRA `(.L_x_2) ;  /* 0x0000000000d40947 */ /* 0x000fea0003800000 */
[----:B------:R-:W-:Y:S01]  /*0160*/  ELECT P0, URZ, PT ;  /* 0x00000000003f782f */ /* 0x000fe20003800000 */
[----:B------:R-:W-:-:S12]  /*0170*/  BSSY B0, `(.L_x_2) ;  /* 0x0000033000007945 */ /* 0x000fd80003800000 */
[----:B------:R-:W-:Y:S05]  /*0180*/  @!P0 BRA `(.L_x_3) ;  /* 0x0000000000c48947 */ /* 0x000fea0003800000 */
[----:B------:R-:W0:Y:S01]  /*0190*/  S2UR UR8, SR_CgaCtaId ;  /* 0x00000000000879c3 */ /* 0x000e220000008800 */
[----:B------:R-:W-:Y:S01]  /*01a0*/  UMOV UR4, 0x400 ;  /* 0x0000040000047882 */ /* 0x000fe20000000000 */
[----:B------:R-:W-:Y:S01]  /*01b0*/  UMOV UR5, 0x1 ;  /* 0x0000000100057882 */ /* 0x000fe20000000000 */
[----:B------:R-:W-:Y:S02]  /*01c0*/  UMOV UR6, 0x5 ;  /* 0x0000000500067882 */ /* 0x000fe40000000000 */
[----:B------:R-:W-:-:S04]  /*01d0*/  UIADD3 UR6, -UR6, 0x100000, URZ ;  /* 0x0010000006067890 */ /* 0x000fc8000fffe13f */
[----:B------:R-:W-:Y:S02]  /*01e0*/  USHF.L.U32 UR7, UR6, 0xb, URZ ;  /* 0x0000000b06077899 */ /* 0x000fe4000800063f */
[----:B------:R-:W-:Y:S02]  /*01f0*/  USHF.L.U32 UR6, UR6, 0x1, URZ ;  /* 0x0000000106067899 */ /* 0x000fe4000800063f */
[----:B0-----:R-:W-:Y:S02]  /*0200*/  ULEA UR8, UR8, UR4, 0x18 ;  /* 0x0000000408087291 */ /* 0x001fe4000f8ec03f */
[----:B------:R-:W-:-:S04]  /*0210*/  UIADD3 UR4, -UR5, 0x100000, URZ ;  /* 0x0010000005047890 */ /* 0x000fc8000fffe13f */
[----:B------:R-:W-:Y:S02]  /*0220*/  USHF.L.U32 UR5, UR4, 0xb, URZ ;  /* 0x0000000b04057899 */ /* 0x000fe4000800063f */
[----:B------:R-:W-:Y:S01]  /*0230*/  USHF.L.U32 UR4, UR4, 0x1, URZ ;  /* 0x0000000104047899 */ /* 0x000fe2000800063f */
[----:B------:R-:W0:Y:S11]  /*0240*/  FENCE.VIEW.ASYNC.S ;  /* 0x00000000000073c6 */ /* 0x000e360000000000 */
[----:B0-----:R0:W1:Y:S01]  /*0250*/  SYNCS.EXCH.64 URZ, [UR8], UR4 ;  /* 0x00000004083f75b2 */ /* 0x0010620008000100 */
[----:B------:R0:W2:Y:S01]  /*0260*/  SYNCS.EXCH.64 URZ, [UR8+0x90], UR6 ;  /* 0x00009006083f75b2 */ /* 0x0000a20008000100 */
[----:B------:R0:W3:Y:S01]  /*0270*/  SYNCS.EXCH.64 URZ, [UR8+0x8], UR4 ;  /* 0x00000804083f75b2 */ /* 0x0000e20008000100 */
[----:B------:R0:W4:Y:S01]  /*0280*/  SYNCS.EXCH.64 URZ, [UR8+0x98], UR6 ;  /* 0x00009806083f75b2 */ /* 0x0001220008000100 */
[----:B------:R0:W0:Y:S01]  /*0290*/  SYNCS.EXCH.64 URZ, [UR8+0x10], UR4 ;  /* 0x00001004083f75b2 */ /* 0x0000220008000100 */
        /* <DEDUP_REMOVED lines=31> */
[----:B-1234-:R-:W-:Y:S01]  /*0490*/  NOP ;  /* 0x0000000000007918 */ /* 0x01efe20000000000 */
.L_x_3:
[----:B0-----:R-:W-:Y:S05]  /*04a0*/  BSYNC B0 ;  /* 0x0000000000007941 */ /* 0x001fea0003800000 */
.L_x_2:
[----:B------:R-:W0:Y:S01]  /*04b0*/  SHFL.IDX PT, R3, R0, RZ, 0x1f ;  /* 0x00001fff00037589 */ /* 0x000e2200000e0000 */
[----:B------:R-:W-:Y:S01]  /*04c0*/  SHF.R.S32.HI R4, RZ, 0x1f, R11 ;  /* 0x0000001fff047819 */ /* 0x000fe2000001140b */
[----:B------:R-:W1:Y:S01]  /*04d0*/  S2UR UR12, SR_CTAID.X ;  /* 0x00000000000c79c3 */ /* 0x000e620000002500 */
[----:B------:R-:W-:Y:S01]  /*04e0*/  ELECT P0, URZ, PT ;  /* 0x00000000003f782f */ /* 0x000fe20003800000 */
[----:B------:R2:W3:Y:S01]  /*04f0*/  SHFL.IDX PT, R8, R0, RZ, 0x1f ;  /* 0x00001fff00087589 */ /* 0x0004e200000e0000 */
[----:B------:R-:W-:Y:S02]  /*0500*/  LEA.HI R4, R4, R11, RZ, 0x7 ;  /* 0x0000000b04047211 */ /* 0x000fe400078f38ff */
[----:B------:R-:W-:Y:S01]  /*0510*/  ELECT P1, URZ, PT ;  /* 0x00000000003f782f */ /* 0x000fe20003820000 */
[----:B------:R-:W-:Y:S01]  /*0520*/  NOP ;  /* 0x0000000000007918 */ /* 0x000fe20000000000 */
[----:B------:R-:W4:Y:S01]  /*0530*/  S2R R16, SR_CTAID.Y ;  /* 0x0000000000107919 */ /* 0x000f220000002600 */
[----:B------:R-:W-:Y:S01]  /*0540*/  LOP3.LUT R4, R4, 0xffffff80, RZ, 0xc0, !PT ;  /* 0xffffff8004047812 */ /* 0x000fe200078ec0ff */
[----:B------:R-:W-:Y:S01]  /*0550*/  ULDC UR4, c[0x0][0x150] ;  /* 0x0000540000047ab9 */ /* 0x000fe20000000800 */
[----:B------:R-:W5:Y:S01]  /*0560*/  LDC R12, c[0x0][0x144] ;  /* 0x00005100ff0c7b82 */ /* 0x000f620000000800 */
[----:B------:R3:W5:Y:S01]  /*0570*/  SHFL.IDX PT, R14, R5, RZ, 0x1f ;  /* 0x00001fff050e7589 */ /* 0x00076200000e0000 */
[----:B------:R-:W-:Y:S01]  /*0580*/  UMOV UR11, 0x80 ;  /* 0x00000080000b7882 */ /* 0x000fe20000000000 */
[----:B------:R-:W-:Y:S01]  /*0590*/  IMAD.IADD R10, R11, 0x1, -R4 ;  /* 0x000000010b0a7824 */ /* 0x000fe200078e0a04 */
[----:B------:R-:W-:Y:S01]  /*05a0*/  NOP ;  /* 0x0000000000007918 */ /* 0x000fe20000000000 */
[C---:B------:R-:W-:Y:S01]  /*05b0*/  VIADD R38, R6.reuse, 0xffffffff ;  /* 0xffffffff06267836 */ /* 0x040fe20000000000 */
[----:B------:R-:W-:-:S02]  /*05c0*/  ISETP.NE.AND P4, PT, R6, RZ, PT ;  /* 0x000000ff0600720c */ /* 0x000fc40003f85270 */
[----:B------:R-:W-:Y:S01]  /*05d0*/  SHF.R.S32.HI R19, RZ, 0x1f, R10 ;  /* 0x0000001fff137819 */ /* 0x000fe2000001140a */
[----:B------:R-:W5:Y:S01]  /*05e0*/  LDC R13, c[0x0][0x140] ;  /* 0x00005000ff0d7b82 */ /* 0x000f620000000800 */
[----:B------:R-:W-:Y:S02]  /*05f0*/  ISETP.GE.U32.AND P6, PT, R38, 0x2, PT ;  /* 0x000000022600780c */ /* 0x000fe40003fc6070 */
[----:B0-----:R-:W-:Y:S02]  /*0600*/  ISETP.NE.OR P0, PT, R3, RZ, !P0 ;  /* 0x000000ff0300720c */ /* 0x001fe40004705670 */
[----:B------:R-:W-:Y:S02]  /*0610*/  LEA.HI R3, R19, R10, RZ, 0x3 ;  /* 0x0000000a13037211 */ /* 0x000fe400078f18ff */
[----:B-1----:R-:W-:Y:S01]  /*0620*/  I2FP.F32.U32 R4, UR12 ;  /* 0x0000000c00047c45 */ /* 0x002fe20008201000 */
[----:B------:R-:W0:Y:S01]  /*0630*/  LDC R27, c[0x0][0x148] ;  /* 0x00005200ff1b7b82 */ /* 0x000e220000000800 */
[----:B--2---:R-:W-:-:S02]  /*0640*/  SHF.R.S32.HI R0, RZ, 0x3, R3 ;  /* 0x00000003ff007819 */ /* 0x004fc40000011403 */
[----:B---3--:R-:W-:Y:S01]  /*0650*/  ISETP.NE.OR P1, PT, R8, RZ, !P1 ;  /* 0x000000ff0800720c */ /* 0x008fe20004f25670 */
[----:B------:R-:W-:Y:S01]  /*0660*/  FMUL R9, R4, UR4 ;  /* 0x0000000404097c20 */ /* 0x000fe20008400000 */
[----:B------:R-:W-:Y:S01]  /*0670*/  SHF.R.S32.HI R3, RZ, 0x1f, R3 ;  /* 0x0000001fff037819 */ /* 0x000fe20000011403 */
[----:B------:R-:W-:Y:S01]  /*0680*/  ULDC UR4, c[0x0][0x154] ;  /* 0x0000550000047ab9 */ /* 0x000fe20000000800 */
[----:B------:R-:W-:Y:S01]  /*0690*/  SHF.R.S32.HI R8, RZ, 0x1f, R7 ;  /* 0x0000001fff087819 */ /* 0x000fe20000011407 */
[----:B------:R-:W-:Y:S01]  /*06a0*/  VOTEU.ALL UP1, P0 ;  /* 0x00000000003f7886 */ /* 0x000fe20000020000 */
[----:B------:R-:W-:Y:S01]  /*06b0*/  LEA.HI R4, R3, R0, RZ, 0x2 ;  /* 0x0000000003047211 */ /* 0x000fe200078f10ff */
[----:B------:R-:W1:Y:S01]  /*06c0*/  F2I.U32.TRUNC.NTZ R9, R9 ;  /* 0x0000000900097305 */ /* 0x000e62000020f000 */
[----:B------:R-:W-:Y:S01]  /*06d0*/  LEA.HI R8, R8, R7, RZ, 0x2 ;  /* 0x0000000708087211 */ /* 0x000fe200078f10ff */
[----:B------:R-:W-:Y:S01]  /*06e0*/  VOTEU.ALL UP0, P0 ;  /* 0x00000000003f7886 */ /* 0x000fe20000000000 */
[----:B------:R-:W-:Y:S01]  /*06f0*/  SHF.R.S32.HI R3, RZ, 0x1f, R2 ;  /* 0x0000001fff037819 */ /* 0x000fe20000011402 */
[----:B------:R-:W2:Y:S01]  /*0700*/  @!UP1 S2UR UR7, SR_CgaCtaId ;  /* 0x00000000000799c3 */ /* 0x000ea20000008800 */
[----:B------:R-:W-:Y:S01]  /*0710*/  LOP3.LUT R5, R4, 0xfffffffc, RZ, 0xc0, !PT ;  /* 0xfffffffc04057812 */ /* 0x000fe200078ec0ff */
[----:B------:R-:W-:Y:S01]  /*0720*/  VOTEU.ALL UP2, P1 ;  /* 0x00000000003f7886 */ /* 0x000fe20000840000 */
[----:B------:R-:W-:Y:S01]  /*0730*/  LOP3.LUT R8, R8, 0x3ffffffc, RZ, 0xc0, !PT ;  /* 0x3ffffffc08087812 */ /* 0x000fe200078ec0ff */
[----:B------:R-:W-:Y:S01]  /*0740*/  @!UP1 UMOV UR6, 0x400 ;  /* 0x0000040000069882 */ /* 0x000fe20000000000 */
[----:B------:R-:W-:Y:S01]  /*0750*/  LEA.HI R3, R3, R2, RZ, 0x2 ;  /* 0x0000000203037211 */ /* 0x000fe200078f10ff */
[----:B------:R-:W-:Y:S01]  /*0760*/  IMAD.IADD R5, R0, 0x1, -R5 ;  /* 0x0000000100057824 */ /* 0x000fe200078e0a05 */
[----:B------:R-:W-:Y:S01]  /*0770*/  @!UP2 UMOV UR9, 0x400 ;  /* 0x000004000009a882 */ /* 0x000fe20000000000 */
[----:B------:R-:W-:Y:S01]  /*0780*/  IMAD.IADD R8, R7, 0x1, -R8 ;  /* 0x0000000107087824 */ /* 0x000fe200078e0a08 */
[----:B------:R-:W-:Y:S01]  /*0790*/  LOP3.LUT R3, R3, 0xfffffffc, RZ, 0xc0, !PT ;  /* 0xfffffffc03037812 */ /* 0x000fe200078ec0ff */
[----:B------:R-:W3:Y:S01]  /*07a0*/  @!UP2 S2UR UR10, SR_CgaCtaId ;  /* 0x00000000000aa9c3 */ /* 0x000ee20000008800 */
[----:B-1----:R-:W-:Y:S01]  /*07b0*/  IMAD.MOV R9, RZ, RZ, -R9 ;  /* 0x000000ffff097224 */ /* 0x002fe200078e0a09 */
[----:B------:R-:W-:Y:S01]  /*07c0*/  VOTEU.ALL UP3, P1 ;  /* 0x00000000003f7886 */ /* 0x000fe20000860000 */
[----:B------:R-:W-:Y:S01]  /*07d0*/  IMAD R5, R8, 0x4, R5 ;  /* 0x0000000408057824 */ /* 0x000fe200078e0205 */
[----:B------:R-:W-:Y:S01]  /*07e0*/  VOTEU.ALL UP4, P1 ;  /* 0x00000000003f7886 */ /* 0x000fe20000880000 */
[----:B------:R-:W-:Y:S01]  /*07f0*/  IMAD.IADD R18, R2, 0x1, -R3 ;  /* 0x0000000102127824 */ /* 0x000fe200078e0a03 */
[----:B----4-:R-:W-:Y:S01]  /*0800*/  I2FP.F32.U32 R2, R16 ;  /* 0x0000001000027245 */ /* 0x010fe20000201000 */
[----:B-----5:R-:W-:Y:S01]  /*0810*/  IMAD R25, R12, R9, UR12 ;  /* 0x0000000c0c197e24 */ /* 0x020fe2000f8e0209 */
[C---:B------:R-:W-:Y:S01]  /*0820*/  LEA.HI R0, R5.reuse, R5, RZ, 0x1 ;  /* 0x0000000505007211 */ /* 0x040fe200078f08ff */
[C---:B------:R-:W-:Y:S01]  /*0830*/  IMAD.SHL.U32 R12, R5.reuse, 0x4, RZ ;  /* 0x00000004050c7824 */ /* 0x040fe200078e00ff */
[----:B------:R-:W-:Y:S01]  /*0840*/  VOTEU.ALL UP5, P1 ;  /* 0x00000000003f7886 */ /* 0x000fe200008a0000 */
[----:B------:R-:W-:Y:S01]  /*0850*/  FMUL R2, R2, UR4 ;  /* 0x0000000402027c20 */ /* 0x000fe20008400000 */
[----:B------:R-:W-:Y:S01]  /*0860*/  LOP3.LUT R0, R0, 0xfffffffe, RZ, 0xc0, !PT ;  /* 0xfffffffe00007812 */ /* 0x000fe200078ec0ff */
[----:B------:R-:W-:Y:S01]  /*0870*/  UMOV UR4, 0x20 ;  /* 0x0000002000047882 */ /* 0x000fe20000000000 */
[----:B--2---:R-:W-:Y:S01]  /*0880*/  @!UP1 ULEA UR8, UR7, UR6, 0x18 ;  /* 0x0000000607089291 */ /* 0x004fe2000f8ec03f */
[----:B------:R-:W-:Y:S01]  /*0890*/  LOP3.LUT R12, R5, 0xc, R12, 0x78, !PT ;  /* 0x0000000c050c7812 */ /* 0x000fe200078e780c */
[----:B------:R-:W-:-:S04]  /*08a0*/  @!UP1 UIADD3 UR4, -UR4, 0x100000, URZ ;  /* 0x0010000004049890 */ /* 0x000fc8000fffe13f */
[----:B------:R-:W-:Y:S02]  /*08b0*/  @!UP1 USHF.L.U32 UR5, UR4, 0xb, URZ ;  /* 0x0000000b04059899 */ /* 0x000fe4000800063f */
[----:B------:R-:W-:Y:S01]  /*08c0*/  @!UP1 USHF.L.U32 UR4, UR4, 0x1, URZ ;  /* 0x0000000104049899 */ /* 0x000fe2000800063f */
[----:B------:R-:W-:Y:S01]  /*08d0*/  IMAD.IADD R0, R5, 0x1, -R0 ;  /* 0x0000000105007824 */ /* 0x000fe200078e0a00 */
[----:B------:R-:W1:Y:S01]  /*08e0*/  F2I.U32.TRUNC.NTZ R2, R2 ;  /* 0x0000000200027305 */ /* 0x000e62000020f000 */
[----:B------:R-:W-:-:S04]  /*08f0*/  @!UP2 UIADD3 UR6, -UR11, 0x100000, URZ ;  /* 0x001000000b06a890 */ /* 0x000fc8000fffe13f */
[----:B------:R-:W-:Y:S02]  /*0900*/  @!UP2 USHF.L.U32 UR7, UR6, 0xb, URZ ;  /* 0x0000000b0607a899 */ /* 0x000fe4000800063f */
[----:B------:R-:W-:Y:S01]  /*0910*/  @!UP2 USHF.L.U32 UR6, UR6, 0x1, URZ ;  /* 0x000000010606a899 */ /* 0x000fe2000800063f */
[----:B------:R-:W-:Y:S01]  /*0920*/  ISETP.EQ.U32.AND P3, PT, R13, 0x1, PT ;  /* 0x000000010d00780c */ /* 0x000fe20003f62070 */
[----:B------:R-:W-:Y:S01]  /*0930*/  VOTEU.ALL UP1, P0 ;  /* 0x00000000003f7886 */ /* 0x000fe20000020000 */
[----:B------:R-:W-:Y:S01]  /*0940*/  ISETP.NE.AND P2, PT, R0, R25, PT ;  /* 0x000000190000720c */ /* 0x000fe20003f45270 */
[----:B------:R-:W-:Y:S01]  /*0950*/  IMAD.MOV.U32 R13, RZ, RZ, 0x1 ;  /* 0x00000001ff0d7424 */ /* 0x000fe200078e00ff */
[----:B---3--:R-:W-:Y:S01]  /*0960*/  @!UP2 ULEA UR9, UR10, UR9, 0x18 ;  /* 0x000000090a09a291 */ /* 0x008fe2000f8ec03f */
[----:B------:R-:W-:Y:S01]  /*0970*/  LOP3.LUT P0, RZ, R10, 0x7, RZ, 0xc0, !PT ;  /* 0x000000070aff7812 */ /* 0x000fe2000780c0ff */
[----:B------:R-:W-:Y:S01]  /*0980*/  VOTEU.ALL UP2, P1 ;  /* 0x00000000003f7886 */ /* 0x000fe20000840000 */
[----:B------:R-:W-:Y:S01]  /*0990*/  ISETP.NE.AND P1, PT, R18, 0x3, PT ;  /* 0x000000031200780c */ /* 0x000fe20003f25270 */
[----:B------:R-:W2:Y:S02]  /*09a0*/  FENCE.VIEW.ASYNC.S ;  /* 0x00000000000073c6 */ /* 0x000ea40000000000 */
[----:B--2---:R2:W3:Y:S01]  /*09b0*/  @!UP0 SYNCS.EXCH.64 URZ, [UR8+0x150], UR4 ;  /* 0x00015004083f85b2 */ /* 0x0044e20008000100 */
[----:B------:R-:W-:-:S02]  /*09c0*/  ISETP.LT.U32.AND P0, PT, R12, 0x8, !P0 ;  /* 0x000000080c00780c */ /* 0x000fc40004701070 */
[----:B------:R-:W-:Y:S01]  /*09d0*/  ISETP.EQ.OR P1, PT, R18, RZ, !P1 ;  /* 0x000000ff1200720c */ /* 0x000fe20004f22670 */
[----:B-1----:R-:W-:Y:S01]  /*09e0*/  IMAD.MOV R24, RZ, RZ, -R2 ;  /* 0x000000ffff187224 */ /* 0x002fe200078e0a02 */
[----:B------:R-:W-:Y:S02]  /*09f0*/  R2UR UR15, R14 ;  /* 0x000000000e0f72ca */ /* 0x000fe400000e0000 */
[----:B------:R-:W-:Y:S01]  /*0a00*/  @P2 LEA.HI R0, R12, R12, RZ, 0x1 ;  /* 0x0000000c0c002211 */ /* 0x000fe200078f08ff */
[----:B0-----:R-:W-:Y:S01]  /*0a10*/  IMAD R3, R27, R24, R16 ;  /* 0x000000181b037224 */ /* 0x001fe200078e0210 */
[----:B------:R-:W-:Y:S02]  /*0a20*/  ISETP.EQ.AND P1, PT, R6, RZ, P1 ;  /* 0x000000ff0600720c */ /* 0x000fe40000f22270 */
[----:B------:R-:W-:Y:S02]  /*0a30*/  @P2 SHF.R.S32.HI R0, RZ, 0x1, R0 ;  /* 0x00000001ff002819 */ /* 0x000fe40000011400 */
[----:B------:R-:W-:Y:S01]  /*0a40*/  SEL R7, RZ, 0x1, !P1 ;  /* 0x00000001ff077807 */ /* 0x000fe20004800000 */
[----:B------:R2:W0:Y:S01]  /*0a50*/  @!UP1 SYNCS.EXCH.64 URZ, [UR8+0x158], UR4 ;  /* 0x00015804083f95b2 */ /* 0x0004220008000100 */
[----:B------:R-:W-:Y:S01]  /*0a60*/  @P2 ISETP.NE.AND P5, PT, R0, R3, PT ;  /* 0x000000030000220c */ /* 0x000fe20003fa5270 */
[----:B------:R-:W-:Y:S01]  /*0a70*/  NOP ;  /* 0x0000000000007918 */ /* 0x000fe20000000000 */
[----:B------:R-:W-:-:S02]  /*0a80*/  SEL R0, RZ, 0x1, !P0 ;  /* 0x00000001ff007807 */ /* 0x000fc40004000000 */
[----:B------:R-:W-:Y:S02]  /*0a90*/  @P2 SEL R13, RZ, 0x1, P5 ;  /* 0x00000001ff0d2807 */ /* 0x000fe40002800000 */
[----:B------:R-:W-:Y:S02]  /*0aa0*/  SEL R7, R7, 0x2, P6 ;  /* 0x0000000207077807 */ /* 0x000fe40003000000 */
[----:B------:R-:W-:Y:S01]  /*0ab0*/  LOP3.LUT R13, R13, R0, RZ, 0xc0, !PT ;  /* 0x000000000d0d7212 */ /* 0x000fe200078ec0ff */
[----:B------:R2:W1:Y:S01]  /*0ac0*/  @!UP2 SYNCS.EXCH.64 URZ, [UR9+0x130], UR6 ;  /* 0x00013006093fa5b2 */ /* 0x0004620008000100 */
[----:B------:R2:W4:Y:S01]  /*0ad0*/  @!UP3 SYNCS.EXCH.64 URZ, [UR9+0x138], UR6 ;  /* 0x00013806093fb5b2 */ /* 0x0005220008000100 */
[----:B------:R2:W0:Y:S01]  /*0ae0*/  @!UP4 SYNCS.EXCH.64 URZ, [UR9+0x140], UR6 ;  /* 0x00014006093fc5b2 */ /* 0x0004220008000100 */
[----:B------:R2:W0:Y:S01]  /*0af0*/  @!UP5 SYNCS.EXCH.64 URZ, [UR9+0x148], UR6 ;  /* 0x00014806093fd5b2 */ /* 0x0004220008000100 */
[----:B------:R-:W-:Y:S01]  /*0b00*/  NOP ;  /* 0x0000000000007918 */ /* 0x000fe20000000000 */
[----:B--23--:R-:W-:Y:S05]  /*0b10*/  @!P3 BRA `(.L_x_4) ;  /* 0x000000000008b947 */ /* 0x00cfea0003800000 */
[----:B01--4-:R-:W-:Y:S01]  /*0b20*/  UCGABAR_ARV ;  /* 0x00000000000079c7 */ /* 0x013fe20008000000 */
[----:B------:R-:W-:Y:S05]  /*0b30*/  BRA `(.L_x_5) ;  /* 0x0000000000047947 */ /* 0x000fea0003800000 */
.L_x_4:
[----:B01--4-:R-:W-:Y:S01]  /*0b40*/  NOP ;  /* 0x0000000000007918 */ /* 0x013fe20000000000 */
.L_x_5:
[----:B------:R-:W-:Y:S01]  /*0b50*/  ULDC.64 UR4, c[0x0][0x598] ;  /* 0x0001660000047ab9 */ /* 0x000fe20000000a00 */
[----:B------:R-:W-:Y:S01]  /*0b60*/  ULDC.64 UR18, c[0x0][0x208] ;  /* 0x0000820000127ab9 */ /* 0x000fe20000000a00 */
[----:B------:R-:W-:-:S04]  /*0b70*/  ISETP.NE.U32.AND P0, PT, RZ, UR4, PT ;  /* 0x00000004ff007c0c */ /* 0x000fc8000bf05070 */
[----:B------:R-:W-:-:S13]  /*0b80*/  ISETP.NE.AND.EX P0, PT, RZ, UR5, PT, P0 ;  /* 0x00000005ff007c0c */ /* 0x000fda000bf05300 */
[----:B------:R-:W-:Y:S05]  /*0b90*/  @!P0 BRA `(.L_x_6) ;  /* 0x00000000001c8947 */ /* 0x000fea0003800000 */
[----:B------:R-:W0:Y:S02]  /*0ba0*/  LDC.64 R2, c[0x0][0x598] ;  /* 0x00016600ff027b82 */ /* 0x000e240000000a00 */
[----:B0-----:R-:W2:Y:S02]  /*0bb0*/  LDG.E.64 R2, desc[UR18][R2.64] ;  /* 0x0000001202027981 */ /* 0x001ea4000c1e1b00 */
[----:B--2---:R-:W-:-:S04]  /*0bc0*/  ISETP.NE.U32.AND P0, PT, R2, RZ, PT ;  /* 0x000000ff0200720c */ /* 0x004fc80003f05070 */
[----:B------:R-:W-:-:S13]  /*0bd0*/  ISETP.NE.AND.EX P0, PT, R3, RZ, PT, P0 ;  /* 0x000000ff0300720c */ /* 0x000fda0003f05300 */
[----:B------:R-:W-:Y:S05]  /*0be0*/  @!P0 BRA `(.L_x_6) ;  /* 0x0000000000088947 */ /* 0x000fea0003800000 */
[----:B------:R0:W5:Y:S01]  /*0bf0*/  LD.E R14, desc[UR18][R2.64] ;  /* 0x00000012020e7980 */ /* 0x000162000c101900 */
[----:B------:R-:W-:Y:S05]  /*0c00*/  BRA `(.L_x_7) ;  /* 0x0000000000207947 */ /* 0x000fea0003800000 */
.L_x_6:
[----:B------:R-:W-:Y:S02]  /*0c10*/  ULDC.64 UR4, c[0x0][0x588] ;  /* 0x0001620000047ab9 */ /* 0x000fe40000000a00 */
[----:B------:R-:W-:-:S04]  /*0c20*/  ISETP.NE.U32.AND P0, PT, RZ, UR4, PT ;  /* 0x00000004ff007c0c */ /* 0x000fc8000bf05070 */
[----:B------:R-:W-:-:S13]  /*0c30*/  ISETP.NE.AND.EX P0, PT, RZ, UR5, PT, P0 ;  /* 0x00000005ff007c0c */ /* 0x000fda000bf05300 */
[----:B------:R-:W-:Y:S05]  /*0c40*/  @!P0 BRA `(.L_x_8) ;  /* 0x00000000000c8947 */ /* 0x000fea0003800000 */
[----:B------:R-:W0:Y:S02]  /*0c50*/  LDC.64 R14, c[0x0][0x588] ;  /* 0x00016200ff0e7b82 */ /* 0x000e240000000a00 */
[----:B0-----:R1:W5:Y:S01]  /*0c60*/  LDG.E R14, desc[UR18][R14.64] ;  /* 0x000000120e0e7981 */ /* 0x001362000c1e1900 */
[----:B------:R-:W-:Y:S05]  /*0c70*/  BRA `(.L_x_7) ;  /* 0x0000000000047947 */ /* 0x000fea0003800000 */
.L_x_8:
[----:B------:R-:W2:Y:S02]  /*0c80*/  LDC R14, c[0x0][0x580] ;  /* 0x00016000ff0e7b82 */ /* 0x000ea40000000800 */
.L_x_7:
[----:B------:R-:W-:Y:S02]  /*0c90*/  ULDC.64 UR4, c[0x0][0x5a0] ;  /* 0x0001680000047ab9 */ /* 0x000fe40000000a00 */
[----:B------:R-:W-:-:S04]  /*0ca0*/  ISETP.NE.U32.AND P0, PT, RZ, UR4, PT ;  /* 0x00000004ff007c0c */ /* 0x000fc8000bf05070 */
[----:B------:R-:W-:-:S13]  /*0cb0*/  ISETP.NE.AND.EX P0, PT, RZ, UR5, PT, P0 ;  /* 0x00000005ff007c0c */ /* 0x000fda000bf05300 */
[----:B------:R-:W-:Y:S05]  /*0cc0*/  @!P0 BRA `(.L_x_9) ;  /* 0x00000000001c8947 */ /* 0x000fea0003800000 */
[----:B0-----:R-:W0:Y:S02]  /*0cd0*/  LDC.64 R2, c[0x0][0x5a0] ;  /* 0x00016800ff027b82 */ /* 0x001e240000000a00 */
[----:B0-----:R-:W3:Y:S02]  /*0ce0*/  LDG.E.64 R2, desc[UR18][R2.64] ;  /* 0x0000001202027981 */ /* 0x001ee4000c1e1b00 */
[----:B---3--:R-:W-:-:S04]  /*0cf0*/  ISETP.NE.U32.AND P0, PT, R2, RZ, PT ;  /* 0x000000ff0200720c */ /* 0x008fc80003f05070 */
[----:B------:R-:W-:-:S13]  /*0d00*/  ISETP.NE.AND.EX P0, PT, R3, RZ, PT, P0 ;  /* 0x000000ff0300720c */ /* 0x000fda0003f05300 */
[----:B------:R-:W-:Y:S05]  /*0d10*/  @!P0 BRA `(.L_x_9) ;  /* 0x0000000000088947 */ /* 0x000fea0003800000 */
[----:B-1----:R0:W5:Y:S01]  /*0d20*/  LD.E R15, desc[UR18][R2.64] ;  /* 0x00000012020f7980 */ /* 0x002162000c101900 */
[----:B------:R-:W-:Y:S05]  /*0d30*/  BRA `(.L_x_10) ;  /* 0x0000000000207947 */ /* 0x000fea0003800000 */
.L_x_9:
[----:B------:R-:W-:Y:S02]  /*0d40*/  ULDC.64 UR4, c[0x0][0x590] ;  /* 0x0001640000047ab9 */ /* 0x000fe40000000a00 */
[----:B------:R-:W-:-:S04]  /*0d50*/  ISETP.NE.U32.AND P0, PT, RZ, UR4, PT ;  /* 0x00000004ff007c0c */ /* 0x000fc8000bf05070 */
[----:B------:R-:W-:-:S13]  /*0d60*/  ISETP.NE.AND.EX P0, PT, RZ, UR5, PT, P0 ;  /* 0x00000005ff007c0c */ /* 0x000fda000bf05300 */
[----:B------:R-:W-:Y:S05]  /*0d70*/  @!P0 BRA `(.L_x_11) ;  /* 0x00000000000c8947 */ /* 0x000fea0003800000 */
[----:B0-----:R-:W1:Y:S02]  /*0d80*/  LDC.64 R2, c[0x0][0x590] ;  /* 0x00016400ff027b82 */ /* 0x001e640000000a00 */
[----:B-1----:R1:W5:Y:S01]  /*0d90*/  LDG.E R15, desc[UR18][R2.64] ;  /* 0x00000012020f7981 */ /* 0x002362000c1e1900 */
[----:B------:R-:W-:Y:S05]  /*0da0*/  BRA `(.L_x_10) ;  /* 0x0000000000047947 */ /* 0x000fea0003800000 */
.L_x_11:
[----:B-1----:R-:W3:Y:S02]  /*0db0*/  LDC R15, c[0x0][0x584] ;  /* 0x00016100ff0f7b82 */ /* 0x002ee40000000800 */
.L_x_10:
[----:B------:R-:W4:Y:S01]  /*0dc0*/  LDC R0, c[0x0][0x65c] ;  /* 0x00019700ff007b82 */ /* 0x000f220000000800 */
[----:B------:R-:W-:Y:S01]  /*0dd0*/  ULDC UR8, c[0x0][0x28c] ;  /* 0x0000a30000087ab9 */ /* 0x000fe20000000800 */
[----:B------:R-:W-:Y:S01]  /*0de0*/  ISETP.NE.AND P0, PT, R6, 0x2, PT ;  /* 0x000000020600780c */ /* 0x000fe20003f05270 */
[----:B------:R-:W-:Y:S01]  /*0df0*/  UIADD3 UR8, UR8, 0x3f, URZ ;  /* 0x0000003f08087890 */ /* 0x000fe2000fffe03f */
[----:B------:R-:W-:Y:S01]  /*0e00*/  IMAD.U32 R4, RZ, RZ, UR12 ;  /* 0x0000000cff047e24 */ /* 0x000fe2000f8e00ff */
[----:B------:R-:W-:Y:S01]  /*0e10*/  UMOV UR4, URZ ;  /* 0x0000003f00047c82 */ /* 0x000fe20008000000 */
[----:B------:R-:W-:Y:S01]  /*0e20*/  UMOV UR5, URZ ;  /* 0x0000003f00057c82 */ /* 0x000fe20008000000 */
[----:B------:R-:W-:-:S04]  /*0e30*/  USHF.R.S32.HI UR9, URZ, 0x1f, UR8 ;  /* 0x0000001f3f097899 */ /* 0x000fc80008011408 */
[----:B------:R-:W-:-:S04]  /*0e40*/  ULEA.HI UR9, UR9, UR8, URZ, 0x6 ;  /* 0x0000000809097291 */ /* 0x000fc8000f8f303f */
[----:B------:R-:W-:Y:S01]  /*0e50*/  USHF.R.S32.HI UR13, URZ, 0x6, UR9 ;  /* 0x000000063f0d7899 */ /* 0x000fe20008011409 */
[----:B----4-:R-:W-:-:S13]  /*0e60*/  ISETP.NE.AND P2, PT, R0, 0x1, PT ;  /* 0x000000010000780c */ /* 0x010fda0003f45270 */
[----:B01----:R-:W0:Y:S01]  /*0e70*/  @P2 LDC R3, c[0x0][0x10] ;  /* 0x00000400ff032b82 */ /* 0x003e220000000800 */
[----:B------:R-:W-:Y:S02]  /*0e80*/  @P2 IMAD.MOV.U32 R17, RZ, RZ, RZ ;  /* 0x000000ffff112224 */ /* 0x000fe400078e00ff */
[----:B------:R-:W-:-:S05]  /*0e90*/  @P2 IMAD.MOV.U32 R5, RZ, RZ, RZ ;  /* 0x000000ffff052224 */ /* 0x000fca00078e00ff */
[----:B------:R-:W1:Y:S01]  /*0ea0*/  @!P2 LDC R9, c[0x0][0xc] ;  /* 0x00000300ff09ab82 */ /* 0x000e620000000800 */
[----:B------:R-:W-:Y:S01]  /*0eb0*/  ULDC UR6, c[0x0][0xc] ;  /* 0x0000030000067ab9 */ /* 0x000fe20000000800 */
[----:B------:R-:W-:Y:S02]  /*0ec0*/  ULDC UR7, c[0x0][0x10] ;  /* 0x0000040000077ab9 */ /* 0x000fe40000000800 */
[----:B------:R-:W-:-:S04]  /*0ed0*/  UIMAD.WIDE.U32 UR6, UR6, UR7, URZ ;  /* 0x00000007060672a5 */ /* 0x000fc8000f8e003f */
[----:B------:R-:W4:Y:S01]  /*0ee0*/  LDC R8, c[0x0][0x14] ;  /* 0x00000500ff087b82 */ /* 0x000f220000000800 */
[----:B0-----:R-:W-:-:S04]  /*0ef0*/  @P2 IMAD.WIDE.U32 R2, R3, UR12, R16 ;  /* 0x0000000c03022c25 */ /* 0x001fc8000f8e0010 */
[----:B------:R-:W-:Y:S02]  /*0f00*/  @P2 IMAD.IADD R3, R3, 0x1, R5 ;  /* 0x0000000103032824 */ /* 0x000fe400078e0205 */
[----:B------:R-:W-:Y:S02]  /*0f10*/  IMAD.MOV.U32 R5, RZ, RZ, RZ ;  /* 0x000000ffff057224 */ /* 0x000fe400078e00ff */
[----:B-1----:R-:W-:-:S04]  /*0f20*/  @!P2 IMAD.WIDE.U32 R4, R16, R9, R4 ;  /* 0x000000091004a225 */ /* 0x002fc800078e0004 */
[----:B------:R-:W-:Y:S02]  /*0f30*/  @!P2 IMAD.MOV.U32 R2, RZ, RZ, R4 ;  /* 0x000000ffff02a224 */ /* 0x000fe400078e0004 */
[C---:B----4-:R-:W-:Y:S02]  /*0f40*/  IMAD R21, R8.reuse, UR7, RZ ;  /* 0x0000000708157c24 */ /* 0x050fe4000f8e02ff */
[----:B------:R-:W-:Y:S01]  /*0f50*/  IMAD.WIDE.U32 R8, R8, UR6, RZ ;  /* 0x0000000608087c25 */ /* 0x000fe2000f8e00ff */
[----:B------:R-:W-:-:S03]  /*0f60*/  ULDC.64 UR6, c[0x0][0x650] ;  /* 0x0001940000067ab9 */ /* 0x000fc60000000a00 */
[----:B------:R-:W-:Y:S02]  /*0f70*/  @!P2 IMAD.MOV.U32 R3, RZ, RZ, R5 ;  /* 0x000000ffff03a224 */ /* 0x000fe400078e0005 */
[----:B------:R-:W-:Y:S01]  /*0f80*/  IMAD.IADD R0, R9, 0x1, R21 ;  /* 0x0000000109007824 */ /* 0x000fe200078e0215 */
[----:B------:R-:W-:Y:S06]  /*0f90*/  @P0 BRA `(.L_x_12) ;  /* 0x0000000000200947 */ /* 0x000fec0003800000 */
[----:B------:R-:W-:Y:S01]  /*0fa0*/  UISETP.GE.U32.AND UP0, UPT, UR13, 0x12, UPT ;  /* 0x000000120d00788c */ /* 0x000fe2000bf06070 */
[----:B------:R-:W-:Y:S01]  /*0fb0*/  IADD3 R2, P0, R2, R8, RZ ;  /* 0x0000000802027210 */ /* 0x000fe20007f1e0ff */
[----:B------:R-:W-:-:S04]  /*0fc0*/  UIMAD.WIDE.U32 UR4, UR13, 0x38e38e39, URZ ;  /* 0x38e38e390d0478a5 */ /* 0x000fc8000f8e003f */
[----:B------:R-:W-:Y:S01]  /*0fd0*/  USHF.R.U32.HI UR4, URZ, 0x2, UR5 ;  /* 0x000000023f047899 */ /* 0x000fe20008011605 */
[----:B------:R-:W-:Y:S02]  /*0fe0*/  IMAD.X R3, R0, 0x1, R3, P0 ;  /* 0x0000000100037824 */ /* 0x000fe400000e0603 */
[----:B------:R-:W-:Y:S02]  /*0ff0*/  UMOV UR5, URZ ;  /* 0x0000003f00057c82 */ /* 0x000fe40008000000 */
[----:B------:R-:W-:Y:S02]  /*1000*/  @UP0 ULOP3.LUT UR5, UR4, 0x1, URZ, 0xc0, !UPT ;  /* 0x0000000104050892 */ /* 0x000fe4000f8ec03f */
[----:B------:R-:W-:-:S12]  /*1010*/  UIMAD UR4, UR4, -0x12, UR13 ;  /* 0xffffffee040478a4 */ /* 0x000fd8000f8e020d */
.L_x_12:
[----:B------:R-:W-:Y:S01]  /*1020*/  ISETP.GE.U32.AND P0, PT, R2, UR6, PT ;  /* 0x0000000602007c0c */ /* 0x000fe2000bf06070 */
[----:B------:R-:W-:Y:S01]  /*1030*/  IMAD.MOV.U32 R6, RZ, RZ, -0x1 ;  /* 0xffffffffff067424 */ /* 0x000fe200078e00ff */
[----:B------:R-:W-:Y:S01]  /*1040*/  PRMT R20, RZ, 0x7610, R20 ;  /* 0x00007610ff147816 */ /* 0x000fe20000000014 */
[----:B------:R-:W-:Y:S01]  /*1050*/  IMAD.MOV.U32 R5, RZ, RZ, -0x1 ;  /* 0xffffffffff057424 */ /* 0x000fe200078e00ff */
[----:B------:R-:W-:Y:S01]  /*1060*/  ISETP.GE.U32.AND.EX P0, PT, R3, UR7, PT, P0 ;  /* 0x0000000703007c0c */ /* 0x000fe2000bf06100 */
[----:B------:R-:W-:-:S12]  /*1070*/  IMAD.MOV.U32 R4, RZ, RZ, -0x1 ;  /* 0xffffffffff047424 */ /* 0x000fd800078e00ff */
[----:B------:R-:W-:Y:S05]  /*1080*/  @P0 BRA `(.L_x_13) ;  /* 0x0000000400240947 */ /* 0x000fea0003800000 */
[----:B------:R-:W0:Y:S01]  /*1090*/  LDC.64 R30, c[0x0][0x628] ;  /* 0x00018a00ff1e7b82 */ /* 0x000e220000000a00 */
[----:B------:R-:W-:Y:S02]  /*10a0*/  IMAD.MOV.U32 R4, RZ, RZ, R2 ;  /* 0x000000ffff047224 */ /* 0x000fe400078e0002 */
[----:B------:R-:W-:-:S05]  /*10b0*/  IMAD.MOV.U32 R5, RZ, RZ, R3 ;  /* 0x000000ffff057224 */ /* 0x000fca00078e0003 */
[----:B------:R-:W1:Y:S08]  /*10c0*/  LDC R6, c[0x0][0x630] ;  /* 0x00018c00ff067b82 */ /* 0x000e700000000800 */
[----:B------:R-:W4:Y:S01]  /*10d0*/  LDC.64 R32, c[0x0][0x620] ;  /* 0x00018800ff207b82 */ /* 0x000f220000000a00 */
[----:B0-----:R-:W-:-:S04]  /*10e0*/  ISETP.NE.U32.AND P0, PT, R30, RZ, PT ;  /* 0x000000ff1e00720c */ /* 0x001fc80003f05070 */
[----:B------:R-:W-:-:S13]  /*10f0*/  ISETP.NE.AND.EX P0, PT, R31, RZ, PT, P0 ;  /* 0x000000ff1f00720c */ /* 0x000fda0003f05300 */
[----:B-1--4-:R-:W-:Y:S05]  /*1100*/  @!P0 BRA `(.L_x_14) ;  /* 0x0000000000288947 */ /* 0x012fea0003800000 */
[----:B------:R-:W0:Y:S02]  /*1110*/  LDC R23, c[0x0][0x634] ;  /* 0x00018d00ff177b82 */ /* 0x000e240000000800 */
[----:B0-----:R-:W-:-:S05]  /*1120*/  IADD3 R23, P0, R2, R23, RZ ;  /* 0x0000001702177210 */ /* 0x001fca0007f1e0ff */
[----:B------:R-:W-:-:S04]  /*1130*/  IMAD.X R29, RZ, RZ, R3, P0 ;  /* 0x000000ffff1d7224 */ /* 0x000fc800000e0603 */
[----:B------:R-:W-:-:S04]  /*1140*/  IMAD.WIDE.U32 R4, R29, R30, RZ ;  /* 0x0000001e1d047225 */ /* 0x000fc800078e00ff */
[----:B------:R-:W-:-:S04]  /*1150*/  IMAD.WIDE.U32 R20, P0, R23, R31, R4 ;  /* 0x0000001f17147225 */ /* 0x000fc80007800004 */
[----:B------:R-:W-:-:S04]  /*1160*/  IMAD.WIDE.U32 R4, R23, R30, RZ ;  /* 0x0000001e17047225 */ /* 0x000fc800078e00ff */
[----:B------:R-:W-:Y:S01]  /*1170*/  IMAD.X R23, RZ, RZ, RZ, P0 ;  /* 0x000000ffff177224 */ /* 0x000fe200000e06ff */
[----:B------:R-:W-:Y:S01]  /*1180*/  IADD3 RZ, P0, R5, R20, RZ ;  /* 0x0000001405ff7210 */ /* 0x000fe20007f1e0ff */
[----:B------:R-:W-:-:S04]  /*1190*/  IMAD.MOV.U32 R22, RZ, RZ, R21 ;  /* 0x000000ffff167224 */ /* 0x000fc800078e0015 */
[----:B------:R-:W-:-:S08]  /*11a0*/  IMAD.WIDE.U32.X R4, R29, R31, R22, P0 ;  /* 0x0000001f1d047225 */ /* 0x000fd000000e0416 */
.L_x_14:
[----:B------:R-:W0:Y:S01]  /*11b0*/  LDC.64 R34, c[0x0][0x640] ;  /* 0x00019000ff227b82 */ /* 0x000e220000000a00 */
[-CC-:B------:R-:W-:Y:S01]  /*11c0*/  SHF.R.U64 R36, R4, R6.reuse, R5.reuse ;  /* 0x0000000604247219 */ /* 0x180fe20000001205 */
[----:B------:R-:W-:Y:S01]  /*11d0*/  IMAD.MOV.U32 R39, RZ, RZ, 0x1 ;  /* 0x00000001ff277424 */ /* 0x000fe200078e00ff */
[----:B------:R-:W-:Y:S02]  /*11e0*/  SHF.R.U32.HI R4, RZ, R6, R5 ;  /* 0x00000006ff047219 */ /* 0x000fe40000011605 */
[----:B------:R-:W-:-:S03]  /*11f0*/  IADD3 R21, P0, RZ, -R36, RZ ;  /* 0x80000024ff157210 */ /* 0x000fc60007f1e0ff */
[----:B------:R-:W1:Y:S02]  /*1200*/  LDC R20, c[0x0][0x618] ;  /* 0x00018600ff147b82 */ /* 0x000e640000000800 */
[----:B------:R-:W-:-:S04]  /*1210*/  IMAD.X R5, RZ, RZ, ~R4, P0 ;  /* 0x000000ffff057224 */ /* 0x000fc800000e0e04 */
[-C--:B------:R-:W-:Y:S02]  /*1220*/  IMAD R6, R5, R32.reuse, RZ ;  /* 0x0000002005067224 */ /* 0x080fe400078e02ff */
[----:B------:R-:W4:Y:S01]  /*1230*/  LDC R23, c[0x0][0x608] ;  /* 0x00018200ff177b82 */ /* 0x000f220000000800 */
[----:B------:R-:W-:-:S04]  /*1240*/  IMAD.WIDE.U32 R4, R21, R32, R2 ;  /* 0x0000002015047225 */ /* 0x000fc800078e0002 */
[----:B------:R-:W-:-:S03]  /*1250*/  IMAD R21, R21, R33, R6 ;  /* 0x0000002115157224 */ /* 0x000fc600078e0206 */
[----:B------:R-:W2:Y:S01]  /*1260*/  LDC R26, c[0x0][0x658] ;  /* 0x00019600ff1a7b82 */ /* 0x000ea20000000800 */
[----:B------:R-:W-:Y:S01]  /*1270*/  IMAD.IADD R5, R5, 0x1, R21 ;  /* 0x0000000105057824 */ /* 0x000fe200078e0215 */
[----:B0-----:R-:W-:Y:S01]  /*1280*/  ISETP.NE.U32.AND P0, PT, R34, RZ, PT ;  /* 0x000000ff2200720c */ /* 0x001fe20003f05070 */
[----:B------:R-:W-:-:S03]  /*1290*/  IMAD.MOV.U32 R21, RZ, RZ, -0x1 ;  /* 0xffffffffff157424 */ /* 0x000fc600078e00ff */
[----:B------:R-:W-:Y:S02]  /*12a0*/  ISETP.NE.AND.EX P0, PT, R35, RZ, PT, P0 ;  /* 0x000000ff2300720c */ /* 0x000fe40003f05300 */
[----:B------:R-:W0:Y:S01]  /*12b0*/  LDC R33, c[0x0][0x600] ;  /* 0x00018000ff217b82 */ /* 0x000e220000000800 */
[-CC-:B-1----:R-:W-:Y:S02]  /*12c0*/  SHF.R.U64 R31, R4, R20.reuse, R5.reuse ;  /* 0x00000014041f7219 */ /* 0x182fe40000001205 */
[----:B------:R-:W-:-:S05]  /*12d0*/  SHF.R.U32.HI R4, RZ, R20, R5 ;  /* 0x00000014ff047219 */ /* 0x000fca0000011605 */
[----:B------:R-:W1:Y:S01]  /*12e0*/  LDC R28, c[0x0][0x648] ;  /* 0x00019200ff1c7b82 */ /* 0x000e620000000800 */
[-CC-:B----4-:R-:W-:Y:S02]  /*12f0*/  SHF.R.U64 R41, R31, R23.reuse, R4.reuse ;  /* 0x000000171f297219 */ /* 0x190fe40000001204 */
[----:B------:R-:W-:-:S05]  /*1300*/  SHF.R.U32.HI R5, RZ, R23, R4 ;  /* 0x00000017ff057219 */ /* 0x000fca0000011604 */
[----:B------:R-:W4:Y:S01]  /*1310*/  LDC R37, c[0x0][0x638] ;  /* 0x00018e00ff257b82 */ /* 0x000f220000000800 */
[-C--:B--2---:R-:W-:Y:S02]  /*1320*/  SHF.L.U32 R4, R21, R26.reuse, RZ ;  /* 0x0000001a15047219 */ /* 0x084fe400000006ff */
[--C-:B------:R-:W-:Y:S02]  /*1330*/  SHF.R.U64 R32, R41, R26, R5.reuse ;  /* 0x0000001a29207219 */ /* 0x100fe40000001205 */
[----:B------:R-:W-:Y:S02]  /*1340*/  LOP3.LUT R6, RZ, R4, RZ, 0x33, !PT ;  /* 0x00000004ff067212 */ /* 0x000fe400078e33ff */
[----:B------:R-:W-:Y:S01]  /*1350*/  SHF.R.U32.HI R5, RZ, R26, R5 ;  /* 0x0000001aff057219 */ /* 0x000fe20000011605 */
[----:B------:R-:W2:Y:S01]  /*1360*/  LDC R30, c[0x0][0x610] ;  /* 0x00018400ff1e7b82 */ /* 0x000ea20000000800 */
[----:B------:R-:W-:Y:S01]  /*1370*/  IMAD.MOV.U32 R4, RZ, RZ, R32 ;  /* 0x000000ffff047224 */ /* 0x000fe200078e0020 */
[----:B------:R-:W-:Y:S06]  /*1380*/  @!P0 BRA `(.L_x_15) ;  /* 0x0000000000288947 */ /* 0x000fec0003800000 */
[----:B------:R-:W3:Y:S02]  /*1390*/  LDC R23, c[0x0][0x64c] ;  /* 0x00019300ff177b82 */ /* 0x000ee40000000800 */
[----:B---3--:R-:W-:-:S05]  /*13a0*/  IADD3 R23, P0, R32, R23, RZ ;  /* 0x0000001720177210 */ /* 0x008fca0007f1e0ff */
        /* <DEDUP_REMOVED lines=8> */
.L_x_15:
[----:B-1----:R-:W-:Y:S01]  /*1430*/  SHF.R.U64 R17, R4, R28, R5 ;  /* 0x0000001c04117219 */ /* 0x002fe20000001205 */
[----:B------:R-:W-:Y:S01]  /*1440*/  @P2 IMAD R25, R27, R24, R16 ;  /* 0x000000181b192224 */ /* 0x000fe200078e0210 */
[----:B------:R-:W-:Y:S02]  /*1450*/  SHF.L.U32 R4, R39, R26, RZ ;  /* 0x0000001a27047219 */ /* 0x000fe400000006ff */
[----:B------:R-:W-:Y:S01]  /*1460*/  LOP3.LUT R5, R41, R6, RZ, 0xc0, !PT ;  /* 0x0000000629057212 */ /* 0x000fe200078ec0ff */
[----:B0-----:R-:W-:Y:S02]  /*1470*/  VIADD R6, R33, 0xffffffff ;  /* 0xffffffff21067836 */ /* 0x001fe40000000000 */
[----:B------:R-:W-:Y:S02]  /*1480*/  IMAD.MOV R20, RZ, RZ, -R17 ;  /* 0x000000ffff147224 */ /* 0x000fe400078e0a11 */
[----:B------:R-:W-:Y:S01]  /*1490*/  IMAD R16, R4, R17, R5 ;  /* 0x0000001104107224 */ /* 0x000fe200078e0205 */
[----:B------:R-:W-:Y:S01]  /*14a0*/  LOP3.LUT R17, R31, R6, RZ, 0xc0, !PT ;  /* 0x000000061f117212 */ /* 0x000fe200078ec0ff */
[----:B----4-:R-:W-:-:S02]  /*14b0*/  IMAD R4, R20, R37, R32 ;  /* 0x0000002514047224 */ /* 0x010fc400078e0220 */
[----:B--2---:R-:W-:Y:S02]  /*14c0*/  IMAD R6, R16, R30, R25 ;  /* 0x0000001e10067224 */ /* 0x004fe400078e0219 */
[----:B------:R-:W-:Y:S02]  /*14d0*/  IMAD R17, R4, R33, R17 ;  /* 0x0000002104117224 */ /* 0x000fe400078e0211 */
[----:B------:R-:W-:Y:S02]  /*14e0*/  IMAD.MOV.U32 R20, RZ, RZ, 0x1 ;  /* 0x00000001ff147424 */ /* 0x000fe400078e00ff */
[----:B------:R-:W-:Y:S01]  /*14f0*/  IMAD.MOV.U32 R4, RZ, RZ, R36 ;  /* 0x000000ffff047224 */ /* 0x000fe200078e0024 */
[----:B------:R-:W-:Y:S02]  /*1500*/  SEL R5, R17, R6, !P2 ;  /* 0x0000000611057207 */ /* 0x000fe40005000000 */
[----:B------:R-:W-:-:S07]  /*1510*/  SEL R6, R6, R17, !P2 ;  /* 0x0000001106067207 */ /* 0x000fce0005000000 */
.L_x_13:
[----:B------:R-:W-:Y:S05]  /*1520*/  @!P3 BRA `(.L_x_16) ;  /* 0x00000000000cb947 */ /* 0x000fea0003800000 */
[----:B------:R-:W-:Y:S01]  /*1530*/  UCGABAR_WAIT ;  /* 0x0000000000007dc7 */ /* 0x000fe20008000000 */
[----:B------:R-:W-:Y:S01]  /*1540*/  CCTL.IVALL ;  /* 0x00000000ff00798f */ /* 0x000fe20002000000 */
[----:B------:R-:W-:Y:S05]  /*1550*/  BRA `(.L_x_17) ;  /* 0x0000000000047947 */ /* 0x000fea0003800000 */
.L_x_16:
[----:B------:R-:W-:Y:S06]  /*1560*/  BAR.SYNC.DEFER_BLOCKING 0x0 ;  /* 0x0000000000007b1d */ /* 0x000fec0000010000 */
.L_x_17:
[----:B------:R-:W-:Y:S05]  /*1570*/  @!P4 BRA `(.L_x_18) ;  /* 0x0000006c0068c947 */ /* 0x000fea0003800000 */
[----:B------:R-:W-:-:S13]  /*1580*/  ISETP.GT.U32.AND P0, PT, R38, 0x1, PT ;  /* 0x000000012600780c */ /* 0x000fda0003f04070 */
[----:B------:R-:W-:Y:S05]  /*1590*/  @P0 EXIT ;  /* 0x000000000000094d */ /* 0x000fea0003800000 */
.L_x_19:
[----:B------:R-:W-:-:S08]  /*15a0*/  NOP ;  /* 0x0000000000007918 */ /* 0x000fd00000000000 */
[----:B------:R-:W0:Y:S02]  /*15b0*/  USETMAXREG.TRY_ALLOC.CTAPOOL UP0, 0xe8 ;  /* 0x000000e8000079c8 */ /* 0x000e240008000600 */
[----:B0-----:R-:W-:-:S13]  /*15c0*/  PLOP3.LUT P0, PT, PT, PT, UP0, 0x80, 0x0 ;  /* 0x000000000000781c */ /* 0x001fda0003f0f008 */
[----:B------:R-:W-:Y:S05]  /*15d0*/  @!P0 BRA `(.L_x_19) ;  /* 0xfffffffc00f08947 */ /* 0x000fea000383ffff */
[----:B------:R-:W-:-:S13]  /*15e0*/  LOP3.LUT P0, RZ, R20, 0xff, RZ, 0xc0, !PT ;  /* 0x000000ff14ff7812 */ /* 0x000fda000780c0ff */
[----:B------:R-:W-:Y:S05]  /*15f0*/  @!P0 EXIT ;  /* 0x000000000000894d */ /* 0x000fea0003800000 */
[----:B------:R-:W0:Y:S01]  /*1600*/  S2UR UR6, SR_CgaCtaId ;  /* 0x00000000000679c3 */ /* 0x000e220000008800 */
[CC--:B------:R-:W-:Y:S01]  /*1610*/  LEA.HI R11, R19.reuse, R10.reuse, RZ, 0x2 ;  /* 0x0000000a130b7211 */ /* 0x0c0fe200078f10ff */
[----:B------:R-:W-:Y:S01]  /*1620*/  UIADD3 UR7, UR15, -0x1, URZ ;  /* 0xffffffff0f077890 */ /* 0x000fe2000fffe03f */
[----:B------:R-:W-:Y:S01]  /*1630*/  LEA.HI R19, R19, R10, RZ, 0x5 ;  /* 0x0000000a13137211 */ /* 0x000fe200078f28ff */
[----:B------:R-:W-:Y:S01]  /*1640*/  UMOV UR12, 0x400 ;  /* 0x00000400000c7882 */ /* 0x000fe20000000000 */
[--C-:B------:R-:W-:Y:S01]  /*1650*/  SHF.R.S32.HI R18, RZ, 0x2, R11.reuse ;  /* 0x00000002ff127819 */ /* 0x100fe2000001140b */
[----:B------:R-:W-:Y:S01]  /*1660*/  UISETP.LT.AND UP0, UPT, UR13, 0x1, UPT ;  /* 0x000000010d00788c */ /* 0x000fe2000bf01270 */
[----:B------:R-:W-:Y:S01]  /*1670*/  SHF.R.S32.HI R17, RZ, 0x1f, R11 ;  /* 0x0000001fff117819 */ /* 0x000fe2000001140b */
[----:B------:R-:W-:Y:S01]  /*1680*/  USHF.L.U32 UR20, UR13, 0x1, URZ ;  /* 0x000000010d147899 */ /* 0x000fe2000800063f */
[----:B------:R-:W-:Y:S01]  /*1690*/  LOP3.LUT R11, R11, 0xfffffffc, RZ, 0xc0, !PT ;  /* 0xfffffffc0b0b7812 */ /* 0x000fe200078ec0ff */
[----:B------:R-:W-:Y:S01]  /*16a0*/  USEL UR14, UR13, 0x1, UP0 ;  /* 0x000000010d0e7887 */ /* 0x000fe20008000000 */
[----:B------:R-:W-:Y:S01]  /*16b0*/  LEA.HI R17, R17, R18, RZ, 0x3 ;  /* 0x0000001211117211 */ /* 0x000fe200078f18ff */
[----:B------:R-:W-:Y:S01]  /*16c0*/  UISETP.NE.AND UP0, UPT, UR7, URZ, UPT ;  /* 0x0000003f0700728c */ /* 0x000fe2000bf05270 */
[----:B------:R-:W-:Y:S01]  /*16d0*/  LOP3.LUT R148, R7, 0x1, RZ, 0xfc, !PT ;  /* 0x0000000107947812 */ /* 0x000fe200078efcff */
[----:B------:R-:W-:Y:S01]  /*16e0*/  IMAD.IADD R16, R10, 0x1, -R11 ;  /* 0x000000010a107824 */ /* 0x000fe200078e0a0b */
[----:B------:R-:W-:Y:S01]  /*16f0*/  LOP3.LUT R17, R17, 0xfffffff8, RZ, 0xc0, !PT ;  /* 0xfffffff811117812 */ /* 0x000fe200078ec0ff */
[----:B------:R-:W-:-:S04]  /*1700*/  UIADD3 UR14, -UR14, UR13, URZ ;  /* 0x0000000d0e0e7290 */ /* 0x000fc8000fffe13f */
[----:B------:R-:W-:Y:S01]  /*1710*/  IMAD.IADD R18, R18, 0x1, -R17 ;  /* 0x0000000112127824 */ /* 0x000fe200078e0a11 */
[----:B------:R-:W-:Y:S01]  /*1720*/  SHF.R.S32.HI R17, RZ, 0x5, R19 ;  /* 0x00000005ff117819 */ /* 0x000fe20000011413 */
[----:B0-----:R-:W-:-:S03]  /*1730*/  ULEA UR12, UR6, UR12, 0x18 ;  /* 0x0000000c060c7291 */ /* 0x001fc6000f8ec03f */
[--C-:B------:R-:W-:Y:S01]  /*1740*/  SHF.R.S32.HI R19, RZ, 0x1f, R18.reuse ;  /* 0x0000001fff137819 */ /* 0x100fe20000011412 */
[----:B------:R-:W-:Y:S01]  /*1750*/  USHF.L.U32 UR6, UR7, 0x3, URZ ;  /* 0x0000000307067899 */ /* 0x000fe2000800063f */
[C-C-:B------:R-:W-:Y:S01]  /*1760*/  IMAD R20, R17.reuse, -0x10, -R18.reuse ;  /* 0xfffffff011147824 */ /* 0x140fe200078e0a12 */
[----:B------:R-:W-:Y:S02]  /*1770*/  USEL UR7, URZ, 0x1, UP0 ;  /* 0x000000013f077887 */ /* 0x000fe40008000000 */
[----:B------:R-:W-:Y:S01]  /*1780*/  ULOP3.LUT UR6, UR6, 0x8, URZ, 0xc0, !UPT ;  /* 0x0000000806067892 */ /* 0x000fe2000f8ec03f */
[----:B------:R-:W-:Y:S01]  /*1790*/  IMAD.WIDE R10, R17, 0x10, R18 ;  /* 0x00000010110a7825 */ /* 0x000fe200078e0212 */
[----:B------:R-:W-:Y:S02]  /*17a0*/  UIADD3 UR21, UR12, 0x130, URZ ;  /* 0x000001300c157890 */ /* 0x000fe4000fffe03f */
[----:B------:R-:W-:Y:S01]  /*17b0*/  ULOP3.LUT UR22, UR6, 0x8, URZ, 0x3c, !UPT ;  /* 0x0000000806167892 */ /* 0x000fe2000f8e3c3f */
[----:B------:R-:W-:Y:S01]  /*17c0*/  IMAD.U32 R150, RZ, RZ, UR7 ;  /* 0x00000007ff967e24 */ /* 0x000fe2000f8e00ff */
[----:B------:R-:W-:-:S02]  /*17d0*/  ULOP3.LUT UR16, UR6, 0x18, URZ, 0x3c, !UPT ;  /* 0x0000001806107892 */ /* 0x000fc4000f8e3c3f */
[----:B------:R-:W-:Y:S01]  /*17e0*/  ULEA UR15, UR15, UR21, 0x3 ;  /* 0x000000150f0f7291 */ /* 0x000fe2000f8e183f */
[----:B------:R-:W-:Y:S02]  /*17f0*/  ULDC UR6, c[0x0][0x284] ;  /* 0x0000a10000067ab9 */ /* 0x000fe40000000800 */
[----:B------:R-:W-:-:S09]  /*1800*/  VIADD R17, R20, UR6 ;  /* 0x0000000614117c36 */ /* 0x000fd20008000000 */
.L_x_174:
[----:B------:R-:W-:Y:S01]  /*1810*/  SHF.L.U32 R18, R150, 0x1f, RZ ;  /* 0x0000001f96127819 */ /* 0x000fe200000006ff */
[----:B------:R-:W0:Y:S01]  /*1820*/  LDC R19, c[0x0][0x28c] ;  /* 0x0000a300ff137b82 */ /* 0x000e220000000800 */
[----:B------:R-:W-:Y:S01]  /*1830*/  UMOV UR6, URZ ;  /* 0x0000003f00067c82 */ /* 0x000fe20008000000 */
[----:B------:R-:W-:Y:S01]  /*1840*/  UMOV UR17, UR4 ;  /* 0x0000000400117c82 */ /* 0x000fe20008000000 */
[----:B-1----:R-:W1:Y:S01]  /*1850*/  SYNCS.PHASECHK.TRANS64.TRYWAIT P0, [UR15+-0x8], R18 ;  /* 0xfffff812ff0075a7 */ /* 0x002e62000800014f */
[----:B0-----:R-:W-:Y:S01]  /*1860*/  ISETP.GE.AND P1, PT, R19, 0x1, PT ;  /* 0x000000011300780c */ /* 0x001fe20003f26270 */
[----:B-1-34-:R-:W-:-:S12]  /*1870*/  @!P0 BRA `(.L_x_20) ;  /* 0x0000008000dc8947 */ /* 0x01afd80003800000 */
.L_x_210:
[----:B------:R-:W-:Y:S01]  /*1880*/  UMOV UR7, URZ ;  /* 0x0000003f00077c82 */ /* 0x000fe20008000000 */
[----:B------:R-:W-:Y:S01]  /*1890*/  UMOV UR8, URZ ;  /* 0x0000003f00087c82 */ /* 0x000fe20008000000 */
[----:B------:R-:W-:Y:S02]  /*18a0*/  CS2R R88, SRZ ;  /* 0x0000000000587805 */ /* 0x000fe4000001ff00 */
[----:B------:R-:W-:Y:S02]  /*18b0*/  CS2R R22, SRZ ;  /* 0x0000000000167805 */ /* 0x000fe4000001ff00 */
[----:B------:R-:W-:Y:S02]  /*18c0*/  CS2R R90, SRZ ;  /* 0x00000000005a7805 */ /* 0x000fe4000001ff00 */
[----:B------:R-:W-:Y:S02]  /*18d0*/  CS2R R92, SRZ ;  /* 0x00000000005c7805 */ /* 0x000fe4000001ff00 */
[----:B------:R-:W-:-:S02]  /*18e0*/  CS2R R94, SRZ ;  /* 0x00000000005e7805 */ /* 0x000fc4000001ff00 */
[----:B------:R-:W-:Y:S02]  /*18f0*/  CS2R R96, SRZ ;  /* 0x0000000000607805 */ /* 0x000fe4000001ff00 */
        /* <DEDUP_REMOVED lines=24> */
[----:B------:R-:W-:Y:S01]  /*1a80*/  CS2R R146, SRZ ;  /* 0x0000000000927805 */ /* 0x000fe2000001ff00 */
[----:B------:R-:W-:Y:S01]  /*1a90*/  IMAD.MOV.U32 R149, RZ, RZ, RZ ;  /* 0x000000ffff957224 */ /* 0x000fe200078e00ff */
[----:B------:R-:W-:Y:S01]  /*1aa0*/  CS2R R24, SRZ ;  /* 0x0000000000187805 */ /* 0x000fe2000001ff00 */
[----:B------:R-:W-:Y:S01]  /*1ab0*/  IMAD.MOV.U32 R151, RZ, RZ, RZ ;  /* 0x000000ffff977224 */ /* 0x000fe200078e00ff */
[----:B------:R-:W-:Y:S01]  /*1ac0*/  CS2R R26, SRZ ;  /* 0x00000000001a7805 */ /* 0x000fe2000001ff00 */
[----:B------:R-:W-:Y:S01]  /*1ad0*/  IMAD.U32 R152, RZ, RZ, UR5 ;  /* 0x00000005ff987e24 */ /* 0x000fe2000f8e00ff */
        /* <DEDUP_REMOVED lines=29> */
[----:B------:R-:W-:Y:S01]  /*1cb0*/  CS2R R86, SRZ ;  /* 0x0000000000567805 */ /* 0x000fe2000001ff00 */
[----:B------:R-:W-:Y:S06]  /*1cc0*/  @!P1 BRA `(.L_x_21) ;  /* 0x00000008003c9947 */ /* 0x000fec0003800000 */
[----:B------:R-:W-:-:S13]  /*1cd0*/  ISETP.NE.AND P1, PT, R148, 0x3, PT ;  /* 0x000000039400780c */ /* 0x000fda0003f25270 */
[----:B------:R-:W-:Y:S05]  /*1ce0*/  @!P1 BRA `(.L_x_22) ;  /* 0x0000000000049947 */ /* 0x000fea0003800000 */
[----:B------:R-:W-:Y:S01]  /*1cf0*/  BPT.TRAP 0x1 ;  /* 0x000000040000795c */ /* 0x000fe20000300000 */
.L_x_22:
[----:B------:R-:W-:Y:S01]  /*1d00*/  ULEA UR6, UR4, UR12, 0x3 ;  /* 0x0000000c04067291 */ /* 0x000fe2000f8e183f */
[----:B0-----:R-:W-:-:S05]  /*1d10*/  IMAD.U32 R18, RZ, RZ, UR5 ;  /* 0x00000005ff127e24 */ /* 0x001fca000f8e00ff */
[----:B------:R-:W-:-:S04]  /*1d20*/  SHF.L.U32 R18, R18, 0x1f, RZ ;  /* 0x0000001f12127819 */ /* 0x000fc800000006ff */
[----:B------:R0:W1:Y:S01]  /*1d30*/  SYNCS.PHASECHK.TRANS64.TRYWAIT P0, [UR6], R18 ;  /* 0x00000012ff0075a7 */ /* 0x0000620008000146 */
[----:B------:R-:W-:Y:S05]  /*1d40*/  @!P1 BRA `(.L_x_23) ;  /* 0x0000000000049947 */ /* 0x000fea0003800000 */
[----:B------:R-:W-:Y:S01]  /*1d50*/  BPT.TRAP 0x1 ;  /* 0x000000040000795c */ /* 0x000fe20000300000 */
.L_x_23:
[----:B-1----:R-:W-:Y:S05]  /*1d60*/  @P0 BRA `(.L_x_24) ;  /* 0x0000000000080947 */ /* 0x002fea0003800000 */
[----:B------:R-:W1:Y:S02]  /*1d70*/  SYNCS.PHASECHK.TRANS64.TRYWAIT P0, [UR6], R18 ;  /* 0x00000012ff0075a7 */ /* 0x000e640008000146 */
[----:B-1----:R-:W-:Y:S05]  /*1d80*/  @!P0 BRA `(.L_x_25) ;  /* 0x0000007c00b08947 */ /* 0x002fea0003800000 */
.L_x_24:
[----:B------:R-:W-:Y:S01]  /*1d90*/  UIADD3 UR6, UR12, 0x200, URZ ;  /* 0x000002000c067890 */ /* 0x000fe2000fffe03f */
[----:B------:R-:W-:Y:S01]  /*1da0*/  WARPGROUP.ARRIVE ;  /* 0x00000000000079c5 */ /* 0x000fe20000000000 */
[----:B------:R-:W-:Y:S01]  /*1db0*/  UIADD3 UR7, UR12, 0x12200, URZ ;  /* 0x000122000c077890 */ /* 0x000fe2000fffe03f */
[----:B------:R-:W-:Y:S01]  /*1dc0*/  CS2R R88, SRZ ;  /* 0x0000000000587805 */ /* 0x000fe2000001ff00 */
[----:B------:R-:W-:Y:S01]  /*1dd0*/  USHF.R.U32.HI UR6, URZ, 0x4, UR6 ;  /* 0x000000043f067899 */ /* 0x000fe20008011606 */
[----:B------:R-:W-:Y:S01]  /*1de0*/  CS2R R22, SRZ ;  /* 0x0000000000167805 */ /* 0x000fe2000001ff00 */
[----:B------:R-:W-:Y:S01]  /*1df0*/  USHF.R.U32.HI UR7, URZ, 0x4, UR7 ;  /* 0x000000043f077899 */ /* 0x000fe20008011607 */
[----:B------:R-:W-:Y:S01]  /*1e00*/  CS2R R90, SRZ ;  /* 0x00000000005a7805 */ /* 0x000fe2000001ff00 */
[----:B------:R-:W-:Y:S01]  /*1e10*/  ULOP3.LUT UR6, UR6, 0x3fff, URZ, 0xc0, !UPT ;  /* 0x00003fff06067892 */ /* 0x000fe2000f8ec03f */
[----:B------:R-:W-:Y:S01]  /*1e20*/  CS2R R92, SRZ ;  /* 0x00000000005c7805 */ /* 0x000fe2000001ff00 */
[----:B------:R-:W-:Y:S01]  /*1e30*/  ULOP3.LUT UR7, UR7, 0x3fff, URZ, 0xc0, !UPT ;  /* 0x00003fff07077892 */ /* 0x000fe2000f8ec03f */
[----:B------:R-:W-:Y:S01]  /*1e40*/  CS2R R94, SRZ ;  /* 0x00000000005e7805 */ /* 0x000fe2000001ff00 */
[----:B------:R-:W-:Y:S01]  /*1e50*/  ULOP3.LUT UR6, UR6, 0x10000, URZ, 0xfc, !UPT ;  /* 0x0001000006067892 */ /* 0x000fe2000f8efc3f */
[----:B------:R-:W-:Y:S01]  /*1e60*/  CS2R R96, SRZ ;  /* 0x0000000000607805 */ /* 0x000fe2000001ff00 */
[----:B------:R-:W-:Y:S01]  /*1e70*/  ULOP3.LUT UR7, UR7, 0x10000, URZ, 0xfc, !UPT ;  /* 0x0001000007077892 */ /* 0x000fe2000f8efc3f */
[----:B------:R-:W-:Y:S01]  /*1e80*/  CS2R R98, SRZ ;  /* 0x0000000000627805 */ /* 0x000fe2000001ff00 */
[----:B------:R-:W-:Y:S01]  /*1e90*/  ULEA UR8, UR4, UR6, 0x8 ;  /* 0x0000000604087291 */ /* 0x000fe2000f8e403f */
[----:B------:R-:W-:Y:S01]  /*1ea0*/  CS2R R102, SRZ ;  /* 0x0000000000667805 */ /* 0x000fe2000001ff00 */
[----:B------:R-:W-:Y:S01]  /*1eb0*/  ULEA UR10, UR4, UR7, 0x9 ;  /* 0x00000007040a7291 */ /* 0x000fe2000f8e483f */
[----:B------:R-:W-:Y:S01]  /*1ec0*/  CS2R R100, SRZ ;  /* 0x0000000000647805 */ /* 0x000fe2000001ff00 */
[----:B------:R-:W-:Y:S01]  /*1ed0*/  UMOV UR9, 0x80000020 ;  /* 0x8000002000097882 */ /* 0x000fe20000000000 */
[----:B------:R-:W-:Y:S01]  /*1ee0*/  UMOV UR11, 0x80000020 ;  /* 0x80000020000b7882 */ /* 0x000fe20000000000 */
[----:B------:R-:W-:Y:S01]  /*1ef0*/  ULDC UR7, c[0x0][0x50c] ;  /* 0x0001430000077ab9 */ /* 0x000fe20000000800 */
[----:B------:R-:W-:Y:S01]  /*1f00*/  UMOV UR6, 0x2 ;  /* 0x0000000200067882 */ /* 0x000fe20000000000 */
[----:B------:R-:W-:Y:S01]  /*1f10*/  UISETP.NE.AND UP0, UPT, UR7, 0x2, UPT ;  /* 0x000000020700788c */ /* 0x000fe2000bf05270 */
[----:B------:R-:W-:-:S02]  /*1f20*/  CS2R R104, SRZ ;  /* 0x0000000000687805 */ /* 0x000fc4000001ff00 */
[----:B------:R-:W-:Y:S01]  /*1f30*/  CS2R R106, SRZ ;  /* 0x00000000006a7805 */ /* 0x000fe2000001ff00 */
[----:B------:R-:W-:Y:S01]  /*1f40*/  QGMMA.64x128x32.F32.E4M3.E4M3 R24, gdesc[UR8], RZ, !UPT ;  /* 0x01e00000081879f3 */ /* 0x000fe2000c7008ff */
[----:B------:R-:W-:Y:S01]  /*1f50*/  USEL UR7, URZ, 0x1, UP0 ;  /* 0x000000013f077887 */ /* 0x000fe20008000000 */
[----:B------:R-:W-:Y:S01]  /*1f60*/  CS2R R108, SRZ ;  /* 0x00000000006c7805 */ /* 0x000fe2000001ff00 */
[----:B------:R-:W-:Y:S01]  /*1f70*/  UIADD3 UR8, UR8, 0x2, URZ ;  /* 0x0000000208087890 */ /* 0x000fe2000fffe03f */
[----:B------:R-:W-:Y:S01]  /*1f80*/  CS2R R110, SRZ ;  /* 0x00000000006e7805 */ /* 0x000fe2000001ff00 */
[----:B------:R-:W-:Y:S01]  /*1f90*/  UIADD3 UR10, UR10, 0x2, URZ ;  /* 0x000000020a0a7890 */ /* 0x000fe2000fffe03f */
[----:B------:R-:W-:Y:S02]  /*1fa0*/  CS2R R112, SRZ ;  /* 0x0000000000707805 */ /* 0x000fe4000001ff00 */
[----:B------:R-:W-:Y:S01]  /*1fb0*/  ISETP.NE.AND P0, PT, RZ, UR7, PT ;  /* 0x00000007ff007c0c */ /* 0x000fe2000bf05270 */
[----:B------:R-:W-:Y:S01]  /*1fc0*/  UMOV UR9, 0x80000020 ;  /* 0x8000002000097882 */ /* 0x000fe20000000000 */
[----:B------:R-:W-:Y:S01]  /*1fd0*/  UMOV UR11, 0x80000020 ;  /* 0x80000020000b7882 */ /* 0x000fe20000000000 */
        /* <DEDUP_REMOVED lines=17> */
[----:B------:R-:W-:Y:S02]  /*20f0*/  IMAD.MOV.U32 R149, RZ, RZ, RZ ;  /* 0x000000ffff957224 */ /* 0x000fe400078e00ff */
[----:B------:R-:W-:Y:S01]  /*2100*/  IMAD.MOV.U32 R151, RZ, RZ, RZ ;  /* 0x000000ffff977224 */ /* 0x000fe200078e00ff */
[----:B------:R-:W-:Y:S01]  /*2110*/  QGMMA.64x128x32.F32.E4M3.E4M3 R24, gdesc[UR8], R24, gsb0 ;  /* 0x01e00000081879f3 */ /* 0x000fe20008000818 */
[----:B------:R-:W-:Y:S05]  /*2120*/  @!P0 BRA `(.L_x_26) ;  /* 0x0000000400088947 */ /* 0x000fea0003800000 */
[----:B------:R-:W-:Y:S02]  /*2130*/  WARPGROUP.DEPBAR.LE gsb0, 0x0 ;  /* 0x00008000000079c5 */ /* 0x000fe40000010000 */
[----:B------:R-:W-:-:S01]  /*2140*/  FADD R151, RZ, R24 ;  /* 0x00000018ff977221 */ /* 0x000fc20000000000 */
[----:B------:R-:W-:Y:S01]  /*2150*/  FADD R146, RZ, R25 ;  /* 0x00000019ff927221 */ /* 0x000fe20000000000 */
        /* <DEDUP_REMOVED lines=62> */
[----:B------:R-:W-:-:S06]  /*2540*/  UMOV UR6, URZ ;  /* 0x0000003f00067c82 */ /* 0x000fcc0008000000 */
.L_x_26:
[----:B------:R-:W-:-:S04]  /*2550*/  UIADD3 UR17, UR4, 0x1, URZ ;  /* 0x0000000104117890 */ /* 0x000fc8000fffe03f */
[----:B------:R-:W-:-:S04]  /*2560*/  UISETP.NE.AND UP0, UPT, UR17, 0x12, UPT ;  /* 0x000000121100788c */ /* 0x000fc8000bf05270 */
[----:B------:R-:W-:Y:S02]  /*2570*/  USEL UR8, URZ, 0x1, UP0 ;  /* 0x000000013f087887 */ /* 0x000fe40008000000 */
[----:B------:R-:W-:Y:S02]  /*2580*/  USEL UR17, UR17, URZ, UP0 ;  /* 0x0000003f11117287 */ /* 0x000fe40008000000 */
[----:B------:R-:W-:-:S06]  /*2590*/  ULOP3.LUT UR8, UR5, UR8, URZ, 0x3c, !UPT ;  /* 0x0000000805087292 */ /* 0x000fcc000f8e3c3f */
[----:B------:R-:W-:Y:S01]  /*25a0*/  IMAD.U32 R152, RZ, RZ, UR8 ;  /* 0x00000008ff987e24 */ /* 0x000fe2000f8e00ff */
[----:B------:R-:W-:-:S06]  /*25b0*/  UMOV UR8, 0x1 ;  /* 0x0000000100087882 */ /* 0x000fcc0000000000 */
.L_x_21:
[----:B------:R-:W-:-:S06]  /*25c0*/  UISETP.GE.AND UP0, UPT, UR14, 0x1, UPT ;  /* 0x000000010e00788c */ /* 0x000fcc000bf06270 */
[----:B------:R-:W-:-:S13]  /*25d0*/  PLOP3.LUT P0, PT, PT, PT, UP0, 0x80, 0x0 ;  /* 0x000000000000781c */ /* 0x000fda0003f0f008 */
[----:B------:R-:W-:Y:S05]  /*25e0*/  @!P0 BRA `(.L_x_27) ;  /* 0x0000000800088947 */ /* 0x000fea0003800000 */
[----:B01----:R-:W-:Y:S01]  /*25f0*/  IMAD.U32 R18, RZ, RZ, UR14 ;  /* 0x0000000eff127e24 */ /* 0x003fe2000f8e00ff */
[----:B------:R-:W-:Y:S01]  /*2600*/  ULDC UR23, c[0x0][0x50c] ;  /* 0x0001430000177ab9 */ /* 0x000fe20000000800 */
[----:B------:R-:W-:-:S07]  /*2610*/  IMAD.U32 R19, RZ, RZ, UR4 ;  /* 0x00000004ff137e24 */ /* 0x000fce000f8e00ff */
.L_x_35:
[----:B------:R-:W-:-:S13]  /*2620*/  ISETP.NE.AND P1, PT, R148, 0x3, PT ;  /* 0x000000039400780c */ /* 0x000fda0003f25270 */
[----:B------:R-:W-:Y:S05]  /*2630*/  @!P1 BRA `(.L_x_28) ;  /* 0x0000000000049947 */ /* 0x000fea0003800000 */
[----:B------:R-:W-:Y:S01]  /*2640*/  BPT.TRAP 0x1 ;  /* 0x000000040000795c */ /* 0x000fe20000300000 */
.L_x_28:
[----:B------:R-:W-:Y:S01]  /*2650*/  ULEA UR9, UR17, UR12, 0x3 ;  /* 0x0000000c11097291 */ /* 0x000fe2000f8e183f */
[----:B------:R-:W-:-:S08]  /*2660*/  SHF.L.U32 R20, R152, 0x1f, RZ ;  /* 0x0000001f98147819 */ /* 0x000fd000000006ff */
[----:B------:R0:W1:Y:S01]  /*2670*/  SYNCS.PHASECHK.TRANS64.TRYWAIT P0, [UR9], R20 ;  /* 0x00000014ff0075a7 */ /* 0x0000620008000149 */
[----:B------:R-:W-:Y:S05]  /*2680*/  @!P1 BRA `(.L_x_29) ;  /* 0x0000000000049947 */ /* 0x000fea0003800000 */
[----:B------:R-:W-:Y:S01]  /*2690*/  BPT.TRAP 0x1 ;  /* 0x000000040000795c */ /* 0x000fe20000300000 */
.L_x_29:
[----:B-1----:R-:W-:Y:S05]  /*26a0*/  @P0 BRA `(.L_x_30) ;  /* 0x0000000000080947 */ /* 0x002fea0003800000 */
[----:B------:R-:W1:Y:S02]  /*26b0*/  SYNCS.PHASECHK.TRANS64.TRYWAIT P0, [UR9], R20 ;  /* 0x00000014ff0075a7 */ /* 0x000e640008000149 */
[----:B-1----:R-:W-:Y:S05]  /*26c0*/  @!P0 BRA `(.L_x_31) ;  /* 0x0000007400788947 */ /* 0x002fea0003800000 */
.L_x_30:
[----:B------:R-:W-:Y:S01]  /*26d0*/  UIADD3 UR9, UR12, 0x200, URZ ;  /* 0x000002000c097890 */ /* 0x000fe2000fffe03f */
[----:B------:R-:W-:Y:S01]  /*26e0*/  WARPGROUP.ARRIVE ;  /* 0x00000000000079c5 */ /* 0x000fe20000000000 */
[----:B------:R-:W-:Y:S02]  /*26f0*/  UIADD3 UR10, UR12, 0x12200, URZ ;  /* 0x000122000c0a7890 */ /* 0x000fe4000fffe03f */
[----:B------:R-:W-:Y:S02]  /*2700*/  UISETP.NE.AND UP0, UPT, UR7, URZ, UPT ;  /* 0x0000003f0700728c */ /* 0x000fe4000bf05270 */
[----:B------:R-:W-:Y:S02]  /*2710*/  USHF.R.U32.HI UR9, URZ, 0x4, UR9 ;  /* 0x000000043f097899 */ /* 0x000fe40008011609 */
[----:B------:R-:W-:Y:S02]  /*2720*/  USHF.R.U32.HI UR10, URZ, 0x4, UR10 ;  /* 0x000000043f0a7899 */ /* 0x000fe4000801160a */
[----:B------:R-:W-:-:S02]  /*2730*/  USEL UR8, UR8, URZ, !UP0 ;  /* 0x0000003f08087287 */ /* 0x000fc4000c000000 */
[----:B------:R-:W-:Y:S02]  /*2740*/  ULOP3.LUT UR9, UR9, 0x3fff, URZ, 0xc0, !UPT ;  /* 0x00003fff09097892 */ /* 0x000fe4000f8ec03f */
[----:B------:R-:W-:Y:S02]  /*2750*/  ULOP3.LUT UR10, UR10, 0x3fff, URZ, 0xc0, !UPT ;  /* 0x00003fff0a0a7892 */ /* 0x000fe4000f8ec03f */
[----:B------:R-:W-:Y:S02]  /*2760*/  UISETP.NE.U32.AND UP0, UPT, UR8, URZ, UPT ;  /* 0x0000003f0800728c */ /* 0x000fe4000bf05070 */
[----:B------:R-:W-:Y:S02]  /*2770*/  ULOP3.LUT UR8, UR9, 0x10000, URZ, 0xfc, !UPT ;  /* 0x0001000009087892 */ /* 0x000fe4000f8efc3f */
[----:B------:R-:W-:Y:S02]  /*2780*/  ULOP3.LUT UR10, UR10, 0x10000, URZ, 0xfc, !UPT ;  /* 0x000100000a0a7892 */ /* 0x000fe4000f8efc3f */
[----:B------:R-:W-:-:S02]  /*2790*/  ULEA UR8, UR17, UR8, 0x8 ;  /* 0x0000000811087291 */ /* 0x000fc4000f8e403f */
[----:B------:R-:W-:Y:S01]  /*27a0*/  ULEA UR10, UR17, UR10, 0x9 ;  /* 0x0000000a110a7291 */ /* 0x000fe2000f8e483f */
[----:B------:R-:W-:Y:S01]  /*27b0*/  UMOV UR9, 0x80000020 ;  /* 0x8000002000097882 */ /* 0x000fe20000000000 */
[----:B------:R-:W-:Y:S01]  /*27c0*/  UMOV UR11, 0x80000020 ;  /* 0x80000020000b7882 */ /* 0x000fe20000000000 */
[----:B------:R-:W-:-:S06]  /*27d0*/  UIADD3 UR6, UR6, 0x2, URZ ;  /* 0x0000000206067890 */ /* 0x000fcc000fffe03f */
[----:B------:R-:W-:Y:S01]  /*27e0*/  QGMMA.64x128x32.F32.E4M3.E4M3 R24, gdesc[UR8], R24, UP0 ;  /* 0x01e00000081879f3 */ /* 0x000fe2000bf00818 */
[----:B------:R-:W-:Y:S02]  /*27f0*/  UIADD3 UR8, UR8, 0x2, URZ ;  /* 0x0000000208087890 */ /* 0x000fe4000fffe03f */
[----:B------:R-:W-:Y:S01]  /*2800*/  UIADD3 UR10, UR10, 0x2, URZ ;  /* 0x000000020a0a7890 */ /* 0x000fe2000fffe03f */
[----:B------:R-:W-:Y:S01]  /*2810*/  UMOV UR9, 0x80000020 ;  /* 0x8000002000097882 */ /* 0x000fe20000000000 */
[----:B------:R-:W-:Y:S01]  /*2820*/  UMOV UR11, 0x80000020 ;  /* 0x80000020000b7882 */ /* 0x000fe20000000000 */
[----:B------:R-:W-:-:S04]  /*2830*/  UISETP.NE.AND UP0, UPT, UR6, UR23, UPT ;  /* 0x000000170600728c */ /* 0x000fc8000bf05270 */
[----:B------:R-:W-:-:S06]  /*2840*/  USEL UR7, URZ, 0x1, UP0 ;  /* 0x000000013f077887 */ /* 0x000fcc0008000000 */
[----:B------:R-:W-:Y:S01]  /*2850*/  ISETP.NE.AND P0, PT, RZ, UR7, PT ;  /* 0x00000007ff007c0c */ /* 0x000fe2000bf05270 */
[----:B------:R-:W-:Y:S03]  /*2860*/  QGMMA.64x128x32.F32.E4M3.E4M3 R24, gdesc[UR8], R24, gsb0 ;  /* 0x01e00000081879f3 */ /* 0x000fe60008000818 */
[----:B------:R-:W-:-:S09]  /*2870*/  WARPGROUP.DEPBAR.LE gsb0, 0x1 ;  /* 0x00008000000079c5 */ /* 0x000fd20000010100 */
[----:B------:R-:W-:Y:S05]  /*2880*/  @!P0 BRA `(.L_x_32) ;  /* 0x0000000400088947 */ /* 0x000fea0003800000 */
[----:B------:R-:W-:Y:S02]  /*2890*/  WARPGROUP.DEPBAR.LE gsb0, 0x0 ;  /* 0x00008000000079c5 */ /* 0x000fe40000010000 */
[----:B------:R-:W-:-:S01]  /*28a0*/  FADD R151, R24, R151 ;  /* 0x0000009718977221 */ /* 0x000fc20000000000 */
[----:B------:R-:W-:Y:S01]  /*28b0*/  FADD R146, R25, R146 ;  /* 0x0000009219927221 */ /* 0x000fe20000000000 */
        /* <DEDUP_REMOVED lines=62> */
[----:B------:R-:W-:-:S06]  /*2ca0*/  UMOV UR6, URZ ;  /* 0x0000003f00067c82 */ /* 0x000fcc0008000000 */
.L_x_32:
[----:B------:R-:W-:Y:S05]  /*2cb0*/  @!P1 BRA `(.L_x_33) ;  /* 0x0000000000049947 */ /* 0x000fea0003800000 */
[----:B------:R-:W-:Y:S01]  /*2cc0*/  BPT.TRAP 0x1 ;  /* 0x000000040000795c */ /* 0x000fe20000300000 */
.L_x_33:
[----:B------:R-:W-:-:S13]  /*2cd0*/  ISETP.NE.AND P0, PT, R13, RZ, PT ;  /* 0x000000ff0d00720c */ /* 0x000fda0003f05270 */
[----:B01----:R-:W-:-:S05]  /*2ce0*/  @P0 LEA R20, R19, UR12, 0x3 ;  /* 0x0000000c13140c11 */ /* 0x003fca000f8e18ff */
[----:B------:R-:W-:-:S05]  /*2cf0*/  @P0 VIADD R21, R20, 0x90 ;  /* 0x0000009014150836 */ /* 0x000fca0000000000 */
[----:B------:R-:W-:-:S04]  /*2d00*/  @P0 PRMT R21, R12, 0x654, R21 ;  /* 0x000006540c150816 */ /* 0x000fc80000000015 */
[----:B------:R0:W-:Y:S01]  /*2d10*/  @P0 SYNCS.ARRIVE.TRANS64.RED.A1T0 RZ, [R21+URZ], RZ ;  /* 0x000000ff15ff09a7 */ /* 0x0001e2000810043f */
[----:B------:R-:W-:-:S13]  /*2d20*/  ISETP.GT.U32.AND P0, PT, R7, 0x1, PT ;  /* 0x000000010700780c */ /* 0x000fda0003f04070 */
[----:B0-----:R-:W-:Y:S05]  /*2d30*/  @P0 BRA `(.L_x_34) ;  /* 0x0000000000040947 */ /* 0x001fea0003800000 */
[----:B------:R-:W-:Y:S01]  /*2d40*/  BPT.TRAP 0x1 ;  /* 0x000000040000795c */ /* 0x000fe20000300000 */
.L_x_34:
[----:B------:R-:W-:Y:S01]  /*2d50*/  UIADD3 UR17, UR17, 0x1, URZ ;  /* 0x0000000111117890 */ /* 0x000fe2000fffe03f */
[C---:B------:R-:W-:Y:S01]  /*2d60*/  ISETP.GT.AND P1, PT, R18.reuse, 0x1, PT ;  /* 0x000000011200780c */ /* 0x040fe20003f24270 */
[----:B------:R-:W-:Y:S02]  /*2d70*/  VIADD R19, R19, 0x1 ;  /* 0x0000000113137836 */ /* 0x000fe40000000000 */
[----:B------:R-:W-:Y:S01]  /*2d80*/  UISETP.NE.AND UP0, UPT, UR17, 0x12, UPT ;  /* 0x000000121100788c */ /* 0x000fe2000bf05270 */
[----:B------:R-:W-:Y:S02]  /*2d90*/  VIADD R18, R18, 0xffffffff ;  /* 0xffffffff12127836 */ /* 0x000fe40000000000 */
[C---:B------:R-:W-:Y:S01]  /*2da0*/  ISETP.NE.AND P0, PT, R19.reuse, 0x12, PT ;  /* 0x000000121300780c */ /* 0x040fe20003f05270 */
[----:B------:R-:W-:Y:S02]  /*2db0*/  USEL UR8, URZ, 0x1, UP0 ;  /* 0x000000013f087887 */ /* 0x000fe40008000000 */
[----:B------:R-:W-:Y:S01]  /*2dc0*/  USEL UR17, UR17, URZ, UP0 ;  /* 0x0000003f11117287 */ /* 0x000fe20008000000 */
[----:B------:R-:W-:-:S03]  /*2dd0*/  SEL R19, R19, RZ, P0 ;  /* 0x000000ff13137207 */ /* 0x000fc60000000000 */
[----:B------:R-:W-:Y:S01]  /*2de0*/  LOP3.LUT R152, R152, UR8, RZ, 0x3c, !PT ;  /* 0x0000000898987c12 */ /* 0x000fe2000f8e3cff */
[----:B------:R-:W-:Y:S01]  /*2df0*/  UMOV UR8, 0x1 ;  /* 0x0000000100087882 */ /* 0x000fe20000000000 */
[----:B------:R-:W-:Y:S06]  /*2e00*/  @P1 BRA `(.L_x_35) ;  /* 0xfffffff800041947 */ /* 0x000fec000383ffff */
.L_x_27:
[----:B------:R-:W-:Y:S01]  /*2e10*/  UISETP.NE.AND UP0, UPT, UR6, URZ, UPT ;  /* 0x0000003f0600728c */ /* 0x000fe2000bf05270 */
[----:B01----:R-:W0:Y:S01]  /*2e20*/  LDC R18, c[0x0][0x28c] ;  /* 0x0000a300ff127b82 */ /* 0x003e220000000800 */
[----:B------:R-:W-:Y:S02]  /*2e30*/  IMAD.U32 R19, RZ, RZ, UR22 ;  /* 0x00000016ff137e24 */ /* 0x000fe4000f8e00ff */
[----:B------:R-:W-:-:S06]  /*2e40*/  USEL UR6, URZ, 0x1, !UP0 ;  /* 0x000000013f067887 */ /* 0x000fcc000c000000 */
[----:B------:R-:W-:-:S13]  /*2e50*/  ISETP.NE.AND P0, PT, RZ, UR6, PT ;  /* 0x00000006ff007c0c */ /* 0x000fda000bf05270 */
[----:B------:R-:W-:Y:S05]  /*2e60*/  @!P0 BRA `(.L_x_36) ;  /* 0x0000000400048947 */ /* 0x000fea0003800000 */
[----:B------:R-:W-:Y:S02]  /*2e70*/  WARPGROUP.DEPBAR.LE gsb0, 0x0 ;  /* 0x00008000000079c5 */ /* 0x000fe40000010000 */
[----:B------:R-:W-:Y:S01]  /*2e80*/  FADD R151, R24, R151 ;  /* 0x0000009718977221 */ /* 0x000fe20000000000 */
        /* <DEDUP_REMOVED lines=62> */
[----:B------:R-:W-:-:S07]  /*3270*/  FADD R88, R88, R87 ;  /* 0x0000005758587221 */ /* 0x000fce0000000000 */
.L_x_36:
[----:B0-----:R-:W-:Y:S01]  /*3280*/  ISETP.GE.AND P0, PT, R18, 0x1, PT ;  /* 0x000000011200780c */ /* 0x001fe20003f06270 */
[----:B------:R0:W-:Y:S01]  /*3290*/  SYNCS.ARRIVE.TRANS64.A1T0 RZ, [R19+UR21], RZ ;  /* 0x000000ff13ff79a7 */ /* 0x0001e20008100015 */
[----:B------:R-:W-:-:S11]  /*32a0*/  WARPGROUP.DEPBAR.LE gsb0, 0x0 ;  /* 0x00008000000079c5 */ /* 0x000fd60000010000 */
[----:B------:R-:W-:Y:S05]  /*32b0*/  @!P0 BRA `(.L_x_37) ;  /* 0x0000000000488947 */ /* 0x000fea0003800000 */
[----:B------:R-:W-:-:S13]  /*32c0*/  ISETP.NE.AND P0, PT, R148, 0x3, PT ;  /* 0x000000039400780c */ /* 0x000fda0003f05270 */
[----:B------:R-:W-:Y:S05]  /*32d0*/  @!P0 BRA `(.L_x_38) ;  /* 0x0000000000048947 */ /* 0x000fea0003800000 */
[----:B------:R-:W-:Y:S01]  /*32e0*/  BPT.TRAP 0x1 ;  /* 0x000000040000795c */ /* 0x000fe20000300000 */
.L_x_38:
[----:B------:R-:W-:-:S13]  /*32f0*/  ISETP.NE.AND P0, PT, R13, RZ, PT ;  /* 0x000000ff0d00720c */ /* 0x000fda0003f05270 */
[----:B------:R-:W-:-:S05]  /*3300*/  VOTEU.ANY UP0, P0 ;  /* 0x00000000003f7886 */ /* 0x000fca0000000100 */
[----:B------:R-:W-:-:S06]  /*3310*/  @UP0 UIADD3 UR6, UR14, UR4, URZ ;  /* 0x000000040e060290 */ /* 0x000fcc000fffe03f */
[----:B------:R-:W-:Y:S02]  /*3320*/  IMAD.U32 R18, RZ, RZ, UR6 ;  /* 0x00000006ff127e24 */ /* 0x000fe4000f8e00ff */
[----:B------:R-:W-:Y:S02]  /*3330*/  IMAD.U32 R21, RZ, RZ, UR6 ;  /* 0x00000006ff157e24 */ /* 0x000fe4000f8e00ff */
[----:B0-----:R-:W-:-:S05]  /*3340*/  @P0 IMAD.WIDE.U32 R18, R18, 0x38e38e39, RZ ;  /* 0x38e38e3912120825 */ /* 0x001fca00078e00ff */
[----:B------:R-:W-:-:S05]  /*3350*/  @P0 SHF.R.U32.HI R18, RZ, 0x2, R19 ;  /* 0x00000002ff120819 */ /* 0x000fca0000011613 */
[----:B------:R-:W-:-:S05]  /*3360*/  @P0 IMAD R18, R18, -0x12, R21 ;  /* 0xffffffee12120824 */ /* 0x000fca00078e0215 */
[----:B------:R-:W-:-:S05]  /*3370*/  @P0 LEA R18, R18, UR12, 0x3 ;  /* 0x0000000c12120c11 */ /* 0x000fca000f8e18ff */
[----:B------:R-:W-:-:S05]  /*3380*/  @P0 VIADD R19, R18, 0x90 ;  /* 0x0000009012130836 */ /* 0x000fca0000000000 */
[----:B------:R-:W-:-:S04]  /*3390*/  @P0 PRMT R19, R12, 0x654, R19 ;  /* 0x000006540c130816 */ /* 0x000fc80000000013 */
[----:B------:R1:W-:Y:S01]  /*33a0*/  @P0 SYNCS.ARRIVE.TRANS64.RED.A1T0 RZ, [R19+URZ], RZ ;  /* 0x000000ff13ff09a7 */ /* 0x0003e2000810043f */
[----:B------:R-:W-:-:S13]  /*33b0*/  ISETP.GT.U32.AND P0, PT, R7, 0x1, PT ;  /* 0x000000010700780c */ /* 0x000fda0003f04070 */
[----:B-1----:R-:W-:Y:S05]  /*33c0*/  @P0 BRA `(.L_x_37) ;  /* 0x0000000000040947 */ /* 0x002fea0003800000 */
[----:B------:R-:W-:Y:S01]  /*33d0*/  BPT.TRAP 0x1 ;  /* 0x000000040000795c */ /* 0x000fe20000300000 */
.L_x_37:
[----:B------:R-:W-:Y:S01]  /*33e0*/  SHF.L.U32 R18, R150, 0x1f, RZ ;  /* 0x0000001f96127819 */ /* 0x000fe200000006ff */
[----:B------:R-:W-:Y:S01]  /*33f0*/  UIADD3 UR4, UR20, UR4, URZ ;  /* 0x0000000414047290 */ /* 0x000fe2000fffe03f */
[----:B------:R-:W1:Y:S01]  /*3400*/  LDC R29, c[0x0][0x288] ;  /* 0x0000a200ff1d7b82 */ /* 0x000e620000000800 */
[----:B------:R-:W-:Y:S01]  /*3410*/  UISETP.GE.U32.AND UP1, UPT, UR20, 0x12, UPT ;  /* 0x000000121400788c */ /* 0x000fe2000bf26070 */
[----:B------:R-:W-:Y:S01]  /*3420*/  IMAD.SHL.U32 R26, R16, 0x2, RZ ;  /* 0x00000002101a7824 */ /* 0x000fe200078e00ff */
[----:B------:R-:W-:Y:S02]  /*3430*/  UISETP.GT.U32.AND UP0, UPT, UR4, 0x11, UPT ;  /* 0x000000110400788c */ /* 0x000fe4000bf04070 */
[----:B------:R-:W-:Y:S02]  /*3440*/  UIMAD.WIDE.U32 UR6, UR4, 0x38e38e39, URZ ;  /* 0x38e38e39040678a5 */ /* 0x000fe4000f8e003f */
[----:B------:R-:W-:Y:S01]  /*3450*/  UISETP.LT.U32.AND UP0, UPT, UR20, 0x12, UP0 ;  /* 0x000000121400788c */ /* 0x000fe20008701070 */
[----:B------:R-:W4:Y:S01]  /*3460*/  SYNCS.PHASECHK.TRANS64.TRYWAIT P0, [UR15+0x8], R18 ;  /* 0x00000812ff0075a7 */ /* 0x000f22000800014f */
[----:B------:R-:W-:Y:S01]  /*3470*/  USHF.R.U32.HI UR6, URZ, 0x2, UR7 ;  /* 0x000000023f067899 */ /* 0x000fe20008011607 */
[----:B------:R-:W-:Y:S01]  /*3480*/  SHF.R.S32.HI R27, RZ, 0x1f, R26 ;  /* 0x0000001fff1b7819 */ /* 0x000fe2000001141a */
[----:B------:R-:W-:-:S02]  /*3490*/  USEL UR8, URZ, 0x1, !UP0 ;  /* 0x000000013f087887 */ /* 0x000fc4000c000000 */
[----:B------:R-:W-:Y:S02]  /*34a0*/  UIMAD UR4, UR6, -0x12, UR4 ;  /* 0xffffffee060478a4 */ /* 0x000fe4000f8e0204 */
[----:B------:R-:W-:-:S04]  /*34b0*/  ULOP3.LUT UR5, UR5, UR8, URZ, 0x3c, !UPT ;  /* 0x0000000805057292 */ /* 0x000fc8000f8e3c3f */
[----:B------:R-:W-:Y:S01]  /*34c0*/  @UP1 ULOP3.LUT UR5, UR5, 0x1, UR6, 0x78, !UPT ;  /* 0x0000000105051892 */ /* 0x000fe2000f8e7806 */
[----:B-1--4-:R-:W-:Y:S11]  /*34d0*/  @!P0 BRA `(.L_x_39) ;  /* 0x00000068000c8947 */ /* 0x012ff60003800000 */
.L_x_211:
[----:B------:R-:W-:Y:S01]  /*34e0*/  IMAD.SHL.U32 R28, R6, 0x40, RZ ;  /* 0x00000040061c7824 */ /* 0x000fe200078e00ff */
[----:B------:R-:W-:Y:S01]  /*34f0*/  ULDC UR8, c[0x0][0x284] ;  /* 0x0000a10000087ab9 */ /* 0x000fe20000000800 */
[----:B------:R-:W-:Y:S01]  /*3500*/  IMAD.SHL.U32 R33, R5, 0x80, RZ ;  /* 0x0000008005217824 */ /* 0x000fe200078e00ff */
[----:B------:R-:W-:Y:S01]  /*3510*/  SHF.R.S32.HI R34, RZ, 0x1f, R4 ;  /* 0x0000001fff227819 */ /* 0x000fe20000011404 */
[----:B------:R-:W-:Y:S01]  /*3520*/  ULDC.64 UR6, c[0x0][0x5d0] ;  /* 0x0001740000067ab9 */ /* 0x000fe20000000a00 */
[----:B------:R-:W-:Y:S01]  /*3530*/  ISETP.GE.AND P0, PT, R28, UR8, PT ;  /* 0x000000081c007c0c */ /* 0x000fe2000bf06270 */
[----:B0-----:R-:W-:Y:S01]  /*3540*/  IMAD.WIDE.U32 R18, R4, UR6, R26 ;  /* 0x0000000604127c25 */ /* 0x001fe2000f8e001a */
[----:B------:R-:W-:Y:S02]  /*3550*/  SHF.R.S32.HI R32, RZ, 0x1f, R33 ;  /* 0x0000001fff207819 */ /* 0x000fe40000011421 */
[C---:B------:R-:W-:Y:S01]  /*3560*/  ISETP.GE.OR P0, PT, R33.reuse, R29, P0 ;  /* 0x0000001d2100720c */ /* 0x040fe20000706670 */
[----:B------:R-:W-:Y:S01]  /*3570*/  IMAD R5, R34, UR6, RZ ;  /* 0x0000000622057c24 */ /* 0x000fe2000f8e02ff */
[----:B------:R-:W-:-:S03]  /*3580*/  IADD3 R18, P1, R33, R18, RZ ;  /* 0x0000001221127210 */ /* 0x000fc60007f3e0ff */
[----:B------:R-:W-:-:S05]  /*3590*/  IMAD R5, R4, UR7, R5 ;  /* 0x0000000704057c24 */ /* 0x000fca000f8e0205 */
[----:B------:R-:W-:-:S03]  /*35a0*/  IADD3.X R19, R32, R19, R5, P1, !PT ;  /* 0x0000001320137210 */ /* 0x000fc60000ffe405 */
[----:B------:R-:W-:Y:S05]  /*35b0*/  @P0 BRA `(.L_x_40) ;  /* 0x0000004400b80947 */ /* 0x000fea0003800000 */
[----:B------:R-:W0:Y:S01]  /*35c0*/  LDC.64 R30, c[0x0][0x5c8] ;  /* 0x00017200ff1e7b82 */ /* 0x000e220000000a00 */
[----:B------:R-:W-:Y:S01]  /*35d0*/  IMAD.WIDE R24, R6, 0x40, R10 ;  /* 0x0000004006187825 */ /* 0x000fe200078e020a */
[----:B------:R-:W-:Y:S01]  /*35e0*/  ULDC.64 UR6, c[0x0][0x5c0] ;  /* 0x0001700000067ab9 */ /* 0x000fe20000000a00 */
[----:B------:R-:W-:Y:S02]  /*35f0*/  BSSY B0, `(.L_x_40) ;  /* 0x000046a000007945 */ /* 0x000fe40003800000 */
[----:B------:R-:W-:-:S04]  /*3600*/  IMAD R6, R16, -0x2, R29 ;  /* 0xfffffffe10067824 */ /* 0x000fc800078e021d */
[----:B------:R-:W-:Y:S02]  /*3610*/  IMAD.IADD R6, R6, 0x1, -R33 ;  /* 0x0000000106067824 */ /* 0x000fe400078e0a21 */
[-C--:B0-----:R-:W-:Y:S02]  /*3620*/  IMAD R5, R25, R30.reuse, RZ ;  /* 0x0000001e19057224 */ /* 0x081fe400078e02ff */
[----:B------:R-:W-:-:S04]  /*3630*/  IMAD.WIDE.U32 R18, R24, R30, R18 ;  /* 0x0000001e18127225 */ /* 0x000fc800078e0012 */
[----:B------:R-:W-:Y:S01]  /*3640*/  IMAD R21, R24, R31, R5 ;  /* 0x0000001f18157224 */ /* 0x000fe200078e0205 */
[----:B------:R-:W-:Y:S02]  /*3650*/  LEA R5, P0, R30, R18, 0x3 ;  /* 0x000000121e057211 */ /* 0x000fe400078018ff */
[----:B------:R-:W-:Y:S01]  /*3660*/  IADD3 R20, P1, R18, UR6, RZ ;  /* 0x0000000612147c10 */ /* 0x000fe2000ff3e0ff */
[----:B------:R-:W-:Y:S01]  /*3670*/  IMAD.IADD R21, R19, 0x1, R21 ;  /* 0x0000000113157824 */ /* 0x000fe200078e0215 */
[----:B------:R-:W-:-:S04]  /*3680*/  IADD3 R18, P3, R5, UR6, RZ ;  /* 0x0000000605127c10 */ /* 0x000fc8000ff7e0ff */
[----:B------:R-:W-:Y:S01]  /*3690*/  LEA.HI.X R5, R30, R21, R31, 0x3, P0 ;  /* 0x000000151e057211 */ /* 0x000fe200000f1c1f */
[----:B------:R-:W-:Y:S01]  /*36a0*/  IMAD.IADD R30, R17, 0x1, -R28 ;  /* 0x00000001111e7824 */ /* 0x000fe200078e0a1c */
[----:B---3-5:R-:W-:Y:S02]  /*36b0*/  FSETP.NEU.AND P0, PT, R15, RZ, PT ;  /* 0x000000ff0f00720b */ /* 0x028fe40003f0d000 */
[----:B------:R-:W-:Y:S02]  /*36c0*/  IADD3.X R21, R21, UR7, RZ, P1, !PT ;  /* 0x0000000715157c10 */ /* 0x000fe40008ffe4ff */
[----:B------:R-:W-:-:S09]  /*36d0*/  IADD3.X R19, R5, UR7, RZ, P3, !PT ;  /* 0x0000000705137c10 */ /* 0x000fd20009ffe4ff */
[----:B------:R-:W-:Y:S05]  /*36e0*/  @!P0 BRA `(.L_x_41) ;  /* 0x0000003400608947 */ /* 0x000fea0003800000 */
[----:B------:R-:W-:Y:S01]  /*36f0*/  ULDC.64 UR6, c[0x0][0x5b8] ;  /* 0x00016e0000067ab9 */ /* 0x000fe20000000a00 */
[----:B------:R-:W-:Y:S01]  /*3700*/  ULDC.64 UR8, c[0x0][0x5a8] ;  /* 0x00016a0000087ab9 */ /* 0x000fe20000000a00 */
[----:B------:R-:W-:Y:S01]  /*3710*/  IMAD.WIDE.U32 R26, R4, UR6, R26 ;  /* 0x00000006041a7c25 */ /* 0x000fe2000f8e001a */
[----:B------:R-:W-:Y:S01]  /*3720*/  BSSY B1, `(.L_x_42) ;  /* 0x0000010000017945 */ /* 0x000fe20003800000 */
[----:B------:R-:W-:Y:S02]  /*3730*/  PRMT R28, RZ, 0x7610, R28 ;  /* 0x00007610ff1c7816 */ /* 0x000fe4000000001c */
[----:B------:R-:W-:Y:S01]  /*3740*/  IMAD R5, R34, UR6, RZ ;  /* 0x0000000622057c24 */ /* 0x000fe2000f8e02ff */
[----:B------:R-:W-:-:S03]  /*3750*/  IADD3 R26, P0, R33, R26, RZ ;  /* 0x0000001a211a7210 */ /* 0x000fc60007f1e0ff */
[----:B------:R-:W-:Y:S01]  /*3760*/  IMAD R5, R4, UR7, R5 ;  /* 0x0000000704057c24 */ /* 0x000fe2000f8e0205 */
[----:B------:R-:W-:Y:S02]  /*3770*/  ULDC.64 UR6, c[0x0][0x5b0] ;  /* 0x00016c0000067ab9 */ /* 0x000fe40000000a00 */
[----:B------:R-:W-:Y:S02]  /*3780*/  IMAD R29, R25, UR6, RZ ;  /* 0x00000006191d7c24 */ /* 0x000fe4000f8e02ff */
[----:B------:R-:W-:Y:S02]  /*3790*/  IADD3.X R27, R32, R27, R5, P0, !PT ;  /* 0x0000001b201b7210 */ /* 0x000fe400007fe405 */
[----:B------:R-:W-:Y:S01]  /*37a0*/  ISETP.GE.AND P0, PT, R30, 0x1, PT ;  /* 0x000000011e00780c */ /* 0x000fe20003f06270 */
[C---:B------:R-:W-:Y:S02]  /*37b0*/  IMAD R29, R24.reuse, UR7, R29 ;  /* 0x00000007181d7c24 */ /* 0x040fe4000f8e021d */
[----:B------:R-:W-:Y:S01]  /*37c0*/  IMAD.WIDE.U32 R4, R24, UR6, R26 ;  /* 0x0000000618047c25 */ /* 0x000fe2000f8e001a */
[----:B------:R-:W-:-:S02]  /*37d0*/  ISETP.LT.OR P4, PT, R6, 0x1, !P0 ;  /* 0x000000010600780c */ /* 0x000fc40004781670 */
[----:B------:R-:W-:-:S04]  /*37e0*/  IADD3 R4, P1, R4, UR8, RZ ;  /* 0x0000000804047c10 */ /* 0x000fc8000ff3e0ff */
[----:B------:R-:W-:-:S07]  /*37f0*/  IADD3.X R5, R5, UR9, R29, P1, !PT ;  /* 0x0000000905057c10 */ /* 0x000fce0008ffe41d */
[----:B------:R-:W-:Y:S05]  /*3800*/  @P4 BRA `(.L_x_43) ;  /* 0x0000000000044947 */ /* 0x000fea0003800000 */
[----:B------:R0:W5:Y:S02]  /*3810*/  LDG.E.U8 R28, desc[UR18][R4.64] ;  /* 0x00000012041c7981 */ /* 0x000164000c1e1100 */
.L_x_43:
[----:B------:R-:W-:Y:S05]  /*3820*/  BSYNC B1 ;  /* 0x0000000000017941 */ /* 0x000fea0003800000 */
.L_x_42:
[----:B-----5:R-:W-:Y:S01]  /*3830*/  LOP3.LUT R28, R28, 0xff, RZ, 0xc0, !PT ;  /* 0x000000ff1c1c7812 */ /* 0x020fe200078ec0ff */
[----:B------:R-:W-:Y:S01]  /*3840*/  BSSY B1, `(.L_x_44) ;  /* 0x000000b000017945 */ /* 0x000fe20003800000 */
[----:B------:R-:W-:Y:S02]  /*3850*/  ISETP.LT.OR P3, PT, R6, 0x2, !P0 ;  /* 0x000000020600780c */ /* 0x000fe40004761670 */
[----:B------:R-:W-:-:S05]  /*3860*/  F2FP.F16.E4M3.UNPACK_B R28, R28 ;  /* 0x0000001cff1c723e */ /* 0x000fca00020006ff */
[----:B------:R-:W-:-:S05]  /*3870*/  HADD2.F32 R28, -RZ, R28.H0_H0 ;  /* 0x2000001cff1c7230 */ /* 0x000fca0000004100 */
[----:B------:R-:W-:-:S04]  /*3880*/  FMUL R28, R28, R15 ;  /* 0x0000000f1c1c7220 */ /* 0x000fc80000400000 */
[----:B--2---:R-:W-:-:S05]  /*3890*/  FFMA R28, R151, R14, R28 ;  /* 0x0000000e971c7223 */ /* 0x004fca000000001c */
[----:B------:R-:W-:Y:S02]  /*38a0*/  F2FP.SATFINITE.E4M3.F32.PACK_AB_MERGE_C R29, RZ, R28, RZ ;  /* 0x0000001cff1d723e */ /* 0x000fe400048070ff */
[----:B------:R-:W-:-:S03]  /*38b0*/  PRMT R28, RZ, 0x7610, R28 ;  /* 0x00007610ff1c7816 */ /* 0x000fc6000000001c */
[----:B------:R1:W-:Y:S01]  /*38c0*/  @!P4 STG.E.U8 desc[UR18][R20.64], R29 ;  /* 0x0000001d1400c986 */ /* 0x0003e2000c101112 */
[----:B------:R-:W-:Y:S05]  /*38d0*/  @P3 BRA `(.L_x_45) ;  /* 0x0000000000043947 */ /* 0x000fea0003800000 */
[----:B------:R2:W5:Y:S02]  /*38e0*/  LDG.E.U8 R28, desc[UR18][R4.64+0x1] ;  /* 0x00000112041c7981 */ /* 0x000564000c1e1100 */
.L_x_45:
[----:B------:R-:W-:Y:S05]  /*38f0*/  BSYNC B1 ;  /* 0x0000000000017941 */ /* 0x000fea0003800000 */
.L_x_44:
[----:B-----5:R-:W-:Y:S01]  /*3900*/  LOP3.LUT R28, R28, 0xff, RZ, 0xc0, !PT ;  /* 0x000000ff1c1c7812 */ /* 0x020fe200078ec0ff */
[----:B------:R-:W-:Y:S01]  /*3910*/  BSSY B1, `(.L_x_46) ;  /* 0x0000013000017945 */ /* 0x000fe20003800000 */
[----:B-1----:R-:W-:Y:S02]  /*3920*/  IADD3 R29, P1, R24, 0x8, RZ ;  /* 0x00000008181d7810 */ /* 0x002fe40007f3e0ff */
[----:B------:R-:W-:-:S03]  /*3930*/  F2FP.F16.E4M3.UNPACK_B R28, R28 ;  /* 0x0000001cff1c723e */ /* 0x000fc600020006ff */
[----:B------:R-:W-:Y:S01]  /*3940*/  IMAD.X R24, RZ, RZ, R25, P1 ;  /* 0x000000ffff187224 */ /* 0x000fe200008e0619 */
[----:B------:R-:W-:Y:S01]  /*3950*/  ISETP.GE.AND P1, PT, R30, 0x9, PT ;  /* 0x000000091e00780c */ /* 0x000fe20003f26270 */
[----:B------:R-:W-:Y:S02]  /*3960*/  HADD2.F32 R28, -RZ, R28.H0_H0 ;  /* 0x2000001cff1c7230 */ /* 0x000fe40000004100 */
[----:B------:R-:W-:Y:S01]  /*3970*/  IMAD R24, R24, UR6, RZ ;  /* 0x0000000618187c24 */ /* 0x000fe2000f8e02ff */
[----:B------:R-:W-:Y:S01]  /*3980*/  ISETP.LT.OR P5, PT, R6, 0x1, !P1 ;  /* 0x000000010600780c */ /* 0x000fe20004fa1670 */
[----:B------:R-:W-:-:S04]  /*3990*/  IMAD.WIDE.U32 R26, R29, UR6, R26 ;  /* 0x000000061d1a7c25 */ /* 0x000fc8000f8e001a */
[----:B------:R-:W-:Y:S01]  /*39a0*/  FMUL R25, R28, R15 ;  /* 0x0000000f1c197220 */ /* 0x000fe20000400000 */
[----:B------:R-:W-:-:S03]  /*39b0*/  IMAD R29, R29, UR7, R24 ;  /* 0x000000071d1d7c24 */ /* 0x000fc6000f8e0218 */
[----:B------:R-:W-:Y:S01]  /*39c0*/  FFMA R25, R146, R14, R25 ;  /* 0x0000000e92197223 */ /* 0x000fe20000000019 */
[----:B------:R-:W-:Y:S02]  /*39d0*/  IADD3 R24, P4, R26, UR8, RZ ;  /* 0x000000081a187c10 */ /* 0x000fe4000ff9e0ff */
[----:B------:R-:W-:Y:S02]  /*39e0*/  PRMT R26, RZ, 0x7610, R26 ;  /* 0x00007610ff1a7816 */ /* 0x000fe4000000001a */
[----:B------:R-:W-:Y:S02]  /*39f0*/  F2FP.SATFINITE.E4M3.F32.PACK_AB_MERGE_C R31, RZ, R25, RZ ;  /* 0x00000019ff1f723e */ /* 0x000fe400048070ff */
[----:B------:R-:W-:-:S03]  /*3a00*/  IADD3.X R25, R27, UR9, R29, P4, !PT ;  /* 0x000000091b197c10 */ /* 0x000fc6000a7fe41d */
[----:B------:R1:W-:Y:S01]  /*3a10*/  @!P3 STG.E.U8 desc[UR18][R20.64+0x1], R31 ;  /* 0x0000011f1400b986 */ /* 0x0003e2000c101112 */
[----:B------:R-:W-:Y:S05]  /*3a20*/  @P5 BRA `(.L_x_47) ;  /* 0x0000000000045947 */ /* 0x000fea0003800000 */
[----:B------:R3:W5:Y:S02]  /*3a30*/  LDG.E.U8 R26, desc[UR18][R24.64] ;  /* 0x00000012181a7981 */ /* 0x000764000c1e1100 */
.L_x_47:
[----:B------:R-:W-:Y:S05]  /*3a40*/  BSYNC B1 ;  /* 0x0000000000017941 */ /* 0x000fea0003800000 */
.L_x_46:
[----:B-----5:R-:W-:Y:S01]  /*3a50*/  LOP3.LUT R26, R26, 0xff, RZ, 0xc0, !PT ;  /* 0x000000ff1a1a7812 */ /* 0x020fe200078ec0ff */
[----:B------:R-:W-:Y:S01]  /*3a60*/  BSSY B1, `(.L_x_48) ;  /* 0x000000b000017945 */ /* 0x000fe20003800000 */
[----:B------:R-:W-:Y:S02]  /*3a70*/  ISETP.LT.OR P3, PT, R6, 0x2, !P1 ;  /* 0x000000020600780c */ /* 0x000fe40004f61670 */
[----:B------:R-:W-:-:S05]  /*3a80*/  F2FP.F16.E4M3.UNPACK_B R26, R26 ;  /* 0x0000001aff1a723e */ /* 0x000fca00020006ff */
[----:B------:R-:W-:-:S05]  /*3a90*/  HADD2.F32 R26, -RZ, R26.H0_H0 ;  /* 0x2000001aff1a7230 */ /* 0x000fca0000004100 */
[----:B------:R-:W-:-:S04]  /*3aa0*/  FMUL R26, R26, R15 ;  /* 0x0000000f1a1a7220 */ /* 0x000fc80000400000 */
[----:B------:R-:W-:-:S05]  /*3ab0*/  FFMA R26, R149, R14, R26 ;  /* 0x0000000e951a7223 */ /* 0x000fca000000001a */
[----:B------:R-:W-:Y:S02]  /*3ac0*/  F2FP.SATFINITE.E4M3.F32.PACK_AB_MERGE_C R27, RZ, R26, RZ ;  /* 0x0000001aff1b723e */ /* 0x000fe400048070ff */
[----:B------:R-:W-:-:S03]  /*3ad0*/  PRMT R26, RZ, 0x7610, R26 ;  /* 0x00007610ff1a7816 */ /* 0x000fc6000000001a */
[----:B------:R4:W-:Y:S01]  /*3ae0*/  @!P5 STG.E.U8 desc[UR18][R18.64], R27 ;  /* 0x0000001b1200d986 */ /* 0x0009e2000c101112 */
[----:B------:R-:W-:Y:S05]  /*3af0*/  @P3 BRA `(.L_x_49) ;  /* 0x0000000000043947 */ /* 0x000fea0003800000 */
[----:B------:R0:W5:Y:S02]  /*3b00*/  LDG.E.U8 R26, desc[UR18][R24.64+0x1] ;  /* 0x00000112181a7981 */ /* 0x000164000c1e1100 */
.L_x_49:
[----:B------:R-:W-:Y:S05]  /*3b10*/  BSYNC B1 ;  /* 0x0000000000017941 */ /* 0x000fea0003800000 */
.L_x_48:
[----:B-----5:R-:W-:Y:S01]  /*3b20*/  LOP3.LUT R26, R26, 0xff, RZ, 0xc0, !PT ;  /* 0x000000ff1a1a7812 */ /* 0x020fe200078ec0ff */
[----:B------:R-:W-:Y:S01]  /*3b30*/  BSSY B1, `(.L_x_50) ;  /* 0x000000b000017945 */ /* 0x000fe20003800000 */
[----:B------:R-:W-:Y:S02]  /*3b40*/  ISETP.LT.OR P4, PT, R6, 0x9, !P0 ;  /* 0x000000090600780c */ /* 0x000fe40004781670 */
[----:B------:R-:W-:-:S05]  /*3b50*/  F2FP.F16.E4M3.UNPACK_B R26, R26 ;  /* 0x0000001aff1a723e */ /* 0x000fca00020006ff */
[----:B------:R-:W-:-:S05]  /*3b60*/  HADD2.F32 R26, -RZ, R26.H0_H0 ;  /* 0x2000001aff1a7230 */ /* 0x000fca0000004100 */
[----:B----4-:R-:W-:Y:S01]  /*3b70*/  FMUL R27, R26, R15 ;  /* 0x0000000f1a1b7220 */ /* 0x010fe20000400000 */
[----:B------:R-:W-:-:S03]  /*3b80*/  PRMT R26, RZ, 0x7610, R26 ;  /* 0x00007610ff1a7816 */ /* 0x000fc6000000001a */
[----:B------:R-:W-:-:S05]  /*3b90*/  FFMA R27, R144, R14, R27 ;  /* 0x0000000e901b7223 */ /* 0x000fca000000001b */
[----:B------:R-:W-:-:S05]  /*3ba0*/  F2FP.SATFINITE.E4M3.F32.PACK_AB_MERGE_C R27, RZ, R27, RZ ;  /* 0x0000001bff1b723e */ /* 0x000fca00048070ff */
[----:B------:R4:W-:Y:S01]  /*3bb0*/  @!P3 STG.E.U8 desc[UR18][R18.64+0x1], R27 ;  /* 0x0000011b1200b986 */ /* 0x0009e2000c101112 */
[----:B------:R-:W-:Y:S05]  /*3bc0*/  @P4 BRA `(.L_x_51) ;  /* 0x0000000000044947 */ /* 0x000fea0003800000 */
[----:B------:R0:W5:Y:S02]  /*3bd0*/  LDG.E.U8 R26, desc[UR18][R4.64+0x8] ;  /* 0x00000812041a7981 */ /* 0x000164000c1e1100 */
.L_x_51:
[----:B------:R-:W-:Y:S05]  /*3be0*/  BSYNC B1 ;  /* 0x0000000000017941 */ /* 0x000fea0003800000 */
.L_x_50:
[----:B-----5:R-:W-:Y:S01]  /*3bf0*/  LOP3.LUT R26, R26, 0xff, RZ, 0xc0, !PT ;  /* 0x000000ff1a1a7812 */ /* 0x020fe200078ec0ff */
[----:B------:R-:W-:Y:S01]  /*3c00*/  BSSY B1, `(.L_x_52) ;  /* 0x000000b000017945 */ /* 0x000fe20003800000 */
[----:B------:R-:W-:Y:S02]  /*3c10*/  ISETP.LT.OR P3, PT, R6, 0xa, !P0 ;  /* 0x0000000a0600780c */ /* 0x000fe40004761670 */
[----:B------:R-:W-:-:S05]  /*3c20*/  F2FP.F16.E4M3.UNPACK_B R26, R26 ;  /* 0x0000001aff1a723e */ /* 0x000fca00020006ff */
[----:B------:R-:W-:-:S05]  /*3c30*/  HADD2.F32 R26, -RZ, R26.H0_H0 ;  /* 0x2000001aff1a7230 */ /* 0x000fca0000004100 */
[----:B------:R-:W-:-:S04]  /*3c40*/  FMUL R26, R26, R15 ;  /* 0x0000000f1a1a7220 */ /* 0x000fc80000400000 */
[----:B------:R-:W-:-:S05]  /*3c50*/  FFMA R26, R147, R14, R26 ;  /* 0x0000000e931a7223 */ /* 0x000fca000000001a */
[----:B----4-:R-:W-:Y:S02]  /*3c60*/  F2FP.SATFINITE.E4M3.F32.PACK_AB_MERGE_C R27, RZ, R26, RZ ;  /* 0x0000001aff1b723e */ /* 0x010fe400048070ff */
[----:B------:R-:W-:-:S03]  /*3c70*/  PRMT R26, RZ, 0x7610, R26 ;  /* 0x00007610ff1a7816 */ /* 0x000fc6000000001a */
[----:B------:R4:W-:Y:S01]  /*3c80*/  @!P4 STG.E.U8 desc[UR18][R20.64+0x8], R27 ;  /* 0x0000081b1400c986 */ /* 0x0009e2000c101112 */
[----:B------:R-:W-:Y:S05]  /*3c90*/  @P3 BRA `(.L_x_53) ;  /* 0x0000000000043947 */ /* 0x000fea0003800000 */
[----:B------:R0:W5:Y:S02]  /*3ca0*/  LDG.E.U8 R26, desc[UR18][R4.64+0x9] ;  /* 0x00000912041a7981 */ /* 0x000164000c1e1100 */
.L_x_53:
[----:B------:R-:W-:Y:S05]  /*3cb0*/  BSYNC B1 ;  /* 0x0000000000017941 */ /* 0x000fea0003800000 */
.L_x_52:
        /* <DEDUP_REMOVED lines=12> */
.L_x_55:
[----:B------:R-:W-:Y:S05]  /*3d80*/  BSYNC B1 ;  /* 0x0000000000017941 */ /* 0x000fea0003800000 */
.L_x_54:
        /* <DEDUP_REMOVED lines=12> */
.L_x_57:
[----:B------:R-:W-:Y:S05]  /*3e50*/  BSYNC B1 ;  /* 0x0000000000017941 */ /* 0x000fea0003800000 */
.L_x_56:
        /* <DEDUP_REMOVED lines=12> */
.L_x_59:
[----:B------:R-:W-:Y:S05]  /*3f20*/  BSYNC B1 ;  /* 0x0000000000017941 */ /* 0x000fea0003800000 */
.L_x_58:
        /* <DEDUP_REMOVED lines=12> */
.L_x_61:
[----:B------:R-:W-:Y:S05]  /*3ff0*/  BSYNC B1 ;  /* 0x0000000000017941 */ /* 0x000fea0003800000 */
.L_x_60:
        /* <DEDUP_REMOVED lines=12> */
.L_x_63:
[----:B------:R-:W-:Y:S05]  /*40c0*/  BSYNC B1 ;  /* 0x0000000000017941 */ /* 0x000fea0003800000 */
.L_x_62:
        /* <DEDUP_REMOVED lines=12> */
.L_x_65:
[----:B------:R-:W-:Y:S05]  /*4190*/  BSYNC B1 ;  /* 0x0000000000017941 */ /* 0x000fea0003800000 */
.L_x_64:
        /* <DEDUP_REMOVED lines=12> */
.L_x_67:
[----:B------:R-:W-:Y:S05]  /*4260*/  BSYNC B1 ;  /* 0x0000000000017941 */ /* 0x000fea0003800000 */
.L_x_66:
        /* <DEDUP_REMOVED lines=12> */
.L_x_69:
[----:B------:R-:W-:Y:S05]  /*4330*/  BSYNC B1 ;  /* 0x0000000000017941 */ /* 0x000fea0003800000 */
.L_x_68:
        /* <DEDUP_REMOVED lines=12> */
.L_x_71:
[----:B------:R-:W-:Y:S05]  /*4400*/  BSYNC B1 ;  /* 0x0000000000017941 */ /* 0x000fea0003800000 */
.L_x_70:
        /* <DEDUP_REMOVED lines=12> */
.L_x_73:
[----:B------:R-:W-:Y:S05]  /*44d0*/  BSYNC B1 ;  /* 0x0000000000017941 */ /* 0x000fea0003800000 */
.L_x_72:
        /* <DEDUP_REMOVED lines=12> */
.L_x_75:
[----:B------:R-:W-:Y:S05]  /*45a0*/  BSYNC B1 ;  /* 0x0000000000017941 */ /* 0x000fea0003800000 */
.L_x_74:
        /* <DEDUP_REMOVED lines=12> */
.L_x_77:
[----:B------:R-:W-:Y:S05]  /*4670*/  BSYNC B1 ;  /* 0x0000000000017941 */ /* 0x000fea0003800000 */
.L_x_76:
        /* <DEDUP_REMOVED lines=12> */
.L_x_79:
[----:B------:R-:W-:Y:S05]  /*4740*/  BSYNC B1 ;  /* 0x0000000000017941 */ /* 0x000fea0003800000 */
.L_x_78:
        /* <DEDUP_REMOVED lines=12> */
.L_x_81:
[----:B------:R-:W-:Y:S05]  /*4810*/  BSYNC B1 ;  /* 0x0000000000017941 */ /* 0x000fea0003800000 */
.L_x_80:
        /* <DEDUP_REMOVED lines=12> */
.L_x_83:
[----:B------:R-:W-:Y:S05]  /*48e0*/  BSYNC B1 ;  /* 0x0000000000017941 */ /* 0x000fea0003800000 */
.L_x_82:
        /* <DEDUP_REMOVED lines=12> */
.L_x_85:
[----:B------:R-:W-:Y:S05]  /*49b0*/  BSYNC B1 ;  /* 0x0000000000017941 */ /* 0x000fea0003800000 */
.L_x_84:
        /* <DEDUP_REMOVED lines=12> */
.L_x_87:
[----:B------:R-:W-:Y:S05]  /*4a80*/  BSYNC B1 ;  /* 0x0000000000017941 */ /* 0x000fea0003800000 */
.L_x_86:
        /* <DEDUP_REMOVED lines=12> */
.L_x_89:
[----:B------:R-:W-:Y:S05]  /*4b50*/  BSYNC B1 ;  /* 0x0000000000017941 */ /* 0x000fea0003800000 */
.L_x_88:
        /* <DEDUP_REMOVED lines=12> */
.L_x_91:
[----:B------:R-:W-:Y:S05]  /*4c20*/  BSYNC B1 ;  /* 0x0000000000017941 */ /* 0x000fea0003800000 */
.L_x_90:
        /* <DEDUP_REMOVED lines=12> */
.L_x_93:
[----:B------:R-:W-:Y:S05]  /*4cf0*/  BSYNC B1 ;  /* 0x0000000000017941 */ /* 0x000fea0003800000 */
.L_x_92:
        /* <DEDUP_REMOVED lines=12> */
.L_x_95:
[----:B------:R-:W-:Y:S05]  /*4dc0*/  BSYNC B1 ;  /* 0x0000000000017941 */ /* 0x000fea0003800000 */
.L_x_94:
        /* <DEDUP_REMOVED lines=12> */
.L_x_97:
[----:B------:R-:W-:Y:S05]  /*4e90*/  BSYNC B1 ;  /* 0x0000000000017941 */ /* 0x000fea0003800000 */
.L_x_96:
        /* <DEDUP_REMOVED lines=12> */
.L_x_99:
[----:B------:R-:W-:Y:S05]  /*4f60*/  BSYNC B1 ;  /* 0x0000000000017941 */ /* 0x000fea0003800000 */
.L_x_98:
        /* <DEDUP_REMOVED lines=12> */
.L_x_101:
[----:B------:R-:W-:Y:S05]  /*5030*/  BSYNC B1 ;  /* 0x0000000000017941 */ /* 0x000fea0003800000 */
.L_x_100:
        /* <DEDUP_REMOVED lines=12> */
.L_x_103:
[----:B------:R-:W-:Y:S05]  /*5100*/  BSYNC B1 ;  /* 0x0000000000017941 */ /* 0x000fea0003800000 */
.L_x_102:
        /* <DEDUP_REMOVED lines=12> */
.L_x_105:
[----:B------:R-:W-:Y:S05]  /*51d0*/  BSYNC B1 ;  /* 0x0000000000017941 */ /* 0x000fea0003800000 */
.L_x_104:
        /* <DEDUP_REMOVED lines=12> */
.L_x_107:
[----:B------:R-:W-:Y:S05]  /*52a0*/  BSYNC B1 ;  /* 0x0000000000017941 */ /* 0x000fea0003800000 */
.L_x_106:
        /* <DEDUP_REMOVED lines=12> */
.L_x_109:
[----:B------:R-:W-:Y:S05]  /*5370*/  BSYNC B1 ;  /* 0x0000000000017941 */ /* 0x000fea0003800000 */
.L_x_108:
        /* <DEDUP_REMOVED lines=12> */
.L_x_111:
[----:B------:R-:W-:Y:S05]  /*5440*/  BSYNC B1 ;  /* 0x0000000000017941 */ /* 0x000fea0003800000 */
.L_x_110:
        /* <DEDUP_REMOVED lines=12> */
.L_x_113:
[----:B------:R-:W-:Y:S05]  /*5510*/  BSYNC B1 ;  /* 0x0000000000017941 */ /* 0x000fea0003800000 */
.L_x_112:
        /* <DEDUP_REMOVED lines=12> */
.L_x_115:
[----:B------:R-:W-:Y:S05]  /*55e0*/  BSYNC B1 ;  /* 0x0000000000017941 */ /* 0x000fea0003800000 */
.L_x_114:
        /* <DEDUP_REMOVED lines=12> */
.L_x_117:
[----:B------:R-:W-:Y:S05]  /*56b0*/  BSYNC B1 ;  /* 0x0000000000017941 */ /* 0x000fea0003800000 */
.L_x_116:
        /* <DEDUP_REMOVED lines=12> */
.L_x_119:
[----:B------:R-:W-:Y:S05]  /*5780*/  BSYNC B1 ;  /* 0x0000000000017941 */ /* 0x000fea0003800000 */
.L_x_118:
        /* <DEDUP_REMOVED lines=12> */
.L_x_121:
[----:B------:R-:W-:Y:S05]  /*5850*/  BSYNC B1 ;  /* 0x0000000000017941 */ /* 0x000fea0003800000 */
.L_x_120:
        /* <DEDUP_REMOVED lines=12> */
.L_x_123:
[----:B------:R-:W-:Y:S05]  /*5920*/  BSYNC B1 ;  /* 0x0000000000017941 */ /* 0x000fea0003800000 */
.L_x_122:
        /* <DEDUP_REMOVED lines=12> */
.L_x_125:
[----:B------:R-:W-:Y:S05]  /*59f0*/  BSYNC B1 ;  /* 0x0000000000017941 */ /* 0x000fea0003800000 */
.L_x_124:
        /* <DEDUP_REMOVED lines=12> */
.L_x_127:
[----:B------:R-:W-:Y:S05]  /*5ac0*/  BSYNC B1 ;  /* 0x0000000000017941 */ /* 0x000fea0003800000 */
.L_x_126:
        /* <DEDUP_REMOVED lines=12> */
.L_x_129:
[----:B------:R-:W-:Y:S05]  /*5b90*/  BSYNC B1 ;  /* 0x0000000000017941 */ /* 0x000fea0003800000 */
.L_x_128:
        /* <DEDUP_REMOVED lines=12> */
.L_x_131:
[----:B------:R-:W-:Y:S05]  /*5c60*/  BSYNC B1 ;  /* 0x0000000000017941 */ /* 0x000fea0003800000 */
.L_x_130:
        /* <DEDUP_REMOVED lines=12> */
.L_x_133:
[----:B------:R-:W-:Y:S05]  /*5d30*/  BSYNC B1 ;  /* 0x0000000000017941 */ /* 0x000fea0003800000 */
.L_x_132:
        /* <DEDUP_REMOVED lines=12> */
.L_x_135:
[----:B------:R-:W-:Y:S05]  /*5e00*/  BSYNC B1 ;  /* 0x0000000000017941 */ /* 0x000fea0003800000 */
.L_x_134:
        /* <DEDUP_REMOVED lines=12> */
.L_x_137:
[----:B------:R-:W-:Y:S05]  /*5ed0*/  BSYNC B1 ;  /* 0x0000000000017941 */ /* 0x000fea0003800000 */
.L_x_136:
        /* <DEDUP_REMOVED lines=12> */
.L_x_139:
[----:B------:R-:W-:Y:S05]  /*5fa0*/  BSYNC B1 ;  /* 0x0000000000017941 */ /* 0x000fea0003800000 */
.L_x_138:
        /* <DEDUP_REMOVED lines=12> */
.L_x_141:
[----:B------:R-:W-:Y:S05]  /*6070*/  BSYNC B1 ;  /* 0x0000000000017941 */ /* 0x000fea0003800000 */
.L_x_140:
        /* <DEDUP_REMOVED lines=12> */
.L_x_143:
[----:B------:R-:W-:Y:S05]  /*6140*/  BSYNC B1 ;  /* 0x0000000000017941 */ /* 0x000fea0003800000 */
.L_x_142:
        /* <DEDUP_REMOVED lines=12> */
.L_x_145:
[----:B------:R-:W-:Y:S05]  /*6210*/  BSYNC B1 ;  /* 0x0000000000017941 */ /* 0x000fea0003800000 */
.L_x_144:
        /* <DEDUP_REMOVED lines=12> */
.L_x_147:
[----:B------:R-:W-:Y:S05]  /*62e0*/  BSYNC B1 ;  /* 0x0000000000017941 */ /* 0x000fea0003800000 */
.L_x_146:
        /* <DEDUP_REMOVED lines=12> */
.L_x_149:
[----:B------:R-:W-:Y:S05]  /*63b0*/  BSYNC B1 ;  /* 0x0000000000017941 */ /* 0x000fea0003800000 */
.L_x_148:
        /* <DEDUP_REMOVED lines=12> */
.L_x_151:
[----:B------:R-:W-:Y:S05]  /*6480*/  BSYNC B1 ;  /* 0x0000000000017941 */ /* 0x000fea0003800000 */
.L_x_150:
        /* <DEDUP_REMOVED lines=12> */
.L_x_153:
[----:B------:R-:W-:Y:S05]  /*6550*/  BSYNC B1 ;  /* 0x0000000000017941 */ /* 0x000fea0003800000 */
.L_x_152:
        /* <DEDUP_REMOVED lines=12> */
.L_x_155:
[----:B------:R-:W-:Y:S05]  /*6620*/  BSYNC B1 ;  /* 0x0000000000017941 */ /* 0x000fea0003800000 */
.L_x_154:
        /* <DEDUP_REMOVED lines=12> */
.L_x_157:
[----:B------:R-:W-:Y:S05]  /*66f0*/  BSYNC B1 ;  /* 0x0000000000017941 */ /* 0x000fea0003800000 */
.L_x_156:
        /* <DEDUP_REMOVED lines=12> */
.L_x_159:
[----:B------:R-:W-:Y:S05]  /*67c0*/  BSYNC B1 ;  /* 0x0000000000017941 */ /* 0x000fea0003800000 */
.L_x_158:
        /* <DEDUP_REMOVED lines=12> */
.L_x_161:
[----:B------:R-:W-:Y:S05]  /*6890*/  BSYNC B1 ;  /* 0x0000000000017941 */ /* 0x000fea0003800000 */
.L_x_160:
        /* <DEDUP_REMOVED lines=12> */
.L_x_163:
[----:B------:R-:W-:Y:S05]  /*6960*/  BSYNC B1 ;  /* 0x0000000000017941 */ /* 0x000fea0003800000 */
.L_x_162:
[----:B-----5:R-:W-:Y:S01]  /*6970*/  LOP3.LUT R26, R26, 0xff, RZ, 0xc0, !PT ;  /* 0x000000ff1a1a7812 */ /* 0x020fe200078ec0ff */
[----:B------:R-:W-:Y:S01]  /*6980*/  BSSY B1, `(.L_x_164) ;  /* 0x000000b000017945 */ /* 0x000fe20003800000 */
[----:B------:R-:W-:Y:S02]  /*6990*/  ISETP.LT.OR P0, PT, R6, 0x7a, !P0 ;  /* 0x0000007a0600780c */ /* 0x000fe40004701670 */
[----:B------:R-:W-:-:S05]  /*69a0*/  F2FP.F16.E4M3.UNPACK_B R26, R26 ;  /* 0x0000001aff1a723e */ /* 0x000fca00020006ff */
[----:B------:R-:W-:-:S05]  /*69b0*/  HADD2.F32 R26, -RZ, R26.H0_H0 ;  /* 0x2000001aff1a7230 */ /* 0x000fca0000004100 */
[----:B------:R-:W-:-:S04]  /*69c0*/  FMUL R26, R26, R15 ;  /* 0x0000000f1a1a7220 */ /* 0x000fc80000400000 */
[----:B------:R-:W-:Y:S01]  /*69d0*/  FFMA R26, R23, R14, R26 ;  /* 0x0000000e171a7223 */ /* 0x000fe2000000001a */
[----:B------:R-:W-:-:S04]  /*69e0*/  PRMT R23, RZ, 0x7610, R23 ;  /* 0x00007610ff177816 */ /* 0x000fc80000000017 */
[----:B----4-:R-:W-:-:S05]  /*69f0*/  F2FP.SATFINITE.E4M3.F32.PACK_AB_MERGE_C R27, RZ, R26, RZ ;  /* 0x0000001aff1b723e */ /* 0x010fca00048070ff */
[----:B------:R4:W-:Y:S01]  /*6a00*/  @!P4 STG.E.U8 desc[UR18][R20.64+0x78], R27 ;  /* 0x0000781b1400c986 */ /* 0x0009e2000c101112 */
[----:B------:R-:W-:Y:S05]  /*6a10*/  @P0 BRA `(.L_x_165) ;  /* 0x0000000000040947 */ /* 0x000fea0003800000 */
[----:B------:R0:W5:Y:S02]  /*6a20*/  LDG.E.U8 R23, desc[UR18][R4.64+0x79] ;  /* 0x0000791204177981 */ /* 0x000164000c1e1100 */
.L_x_165:
[----:B------:R-:W-:Y:S05]  /*6a30*/  BSYNC B1 ;  /* 0x0000000000017941 */ /* 0x000fea0003800000 */
.L_x_164:
[----:B-----5:R-:W-:Y:S01]  /*6a40*/  LOP3.LUT R23, R23, 0xff, RZ, 0xc0, !PT ;  /* 0x000000ff17177812 */ /* 0x020fe200078ec0ff */
[----:B------:R-:W-:Y:S01]  /*6a50*/  BSSY B1, `(.L_x_166) ;  /* 0x000000b000017945 */ /* 0x000fe20003800000 */
[----:B------:R-:W-:Y:S02]  /*6a60*/  ISETP.LT.OR P3, PT, R6, 0x79, !P1 ;  /* 0x000000790600780c */ /* 0x000fe40004f61670 */
[----:B------:R-:W-:-:S05]  /*6a70*/  F2FP.F16.E4M3.UNPACK_B R23, R23 ;  /* 0x00000017ff17723e */ /* 0x000fca00020006ff */
[----:B0-2---:R-:W-:-:S05]  /*6a80*/  HADD2.F32 R4, -RZ, R23.H0_H0 ;  /* 0x20000017ff047230 */ /* 0x005fca0000004100 */
[----:B------:R-:W-:Y:S01]  /*6a90*/  FMUL R5, R4, R15 ;  /* 0x0000000f04057220 */ /* 0x000fe20000400000 */
[----:B------:R-:W-:-:S03]  /*6aa0*/  PRMT R4, RZ, 0x7610, R4 ;  /* 0x00007610ff047816 */ /* 0x000fc60000000004 */
[----:B------:R-:W-:-:S05]  /*6ab0*/  FFMA R5, R22, R14, R5 ;  /* 0x0000000e16057223 */ /* 0x000fca0000000005 */
[----:B------:R-:W-:-:S05]  /*6ac0*/  F2FP.SATFINITE.E4M3.F32.PACK_AB_MERGE_C R5, RZ, R5, RZ ;  /* 0x00000005ff05723e */ /* 0x000fca00048070ff */
[----:B------:R0:W-:Y:S01]  /*6ad0*/  @!P0 STG.E.U8 desc[UR18][R20.64+0x79], R5 ;  /* 0x0000790514008986 */ /* 0x0001e2000c101112 */
[----:B------:R-:W-:Y:S05]  /*6ae0*/  @P3 BRA `(.L_x_167) ;  /* 0x0000000000043947 */ /* 0x000fea0003800000 */
[----:B------:R2:W5:Y:S02]  /*6af0*/  LDG.E.U8 R4, desc[UR18][R24.64+0x78] ;  /* 0x0000781218047981 */ /* 0x000564000c1e1100 */
.L_x_167:
[----:B------:R-:W-:Y:S05]  /*6b00*/  BSYNC B1 ;  /* 0x0000000000017941 */ /* 0x000fea0003800000 */
.L_x_166:
[----:B-----5:R-:W-:Y:S01]  /*6b10*/  LOP3.LUT R4, R4, 0xff, RZ, 0xc0, !PT ;  /* 0x000000ff04047812 */ /* 0x020fe200078ec0ff */
[----:B------:R-:W-:Y:S01]  /*6b20*/  BSSY B1, `(.L_x_168) ;  /* 0x000000b000017945 */ /* 0x000fe20003800000 */
[----:B------:R-:W-:Y:S02]  /*6b30*/  ISETP.LT.OR P1, PT, R6, 0x7a, !P1 ;  /* 0x0000007a0600780c */ /* 0x000fe40004f21670 */
[----:B------:R-:W-:-:S05]  /*6b40*/  F2FP.F16.E4M3.UNPACK_B R4, R4 ;  /* 0x00000004ff04723e */ /* 0x000fca00020006ff */
[----:B------:R-:W-:-:S05]  /*6b50*/  HADD2.F32 R4, -RZ, R4.H0_H0 ;  /* 0x20000004ff047230 */ /* 0x000fca0000004100 */
[----:B------:R-:W-:-:S04]  /*6b60*/  FMUL R4, R4, R15 ;  /* 0x0000000f04047220 */ /* 0x000fc80000400000 */
[----:B------:R-:W-:-:S05]  /*6b70*/  FFMA R4, R89, R14, R4 ;  /* 0x0000000e59047223 */ /* 0x000fca0000000004 */
[----:B0-----:R-:W-:Y:S02]  /*6b80*/  F2FP.SATFINITE.E4M3.F32.PACK_AB_MERGE_C R5, RZ, R4, RZ ;  /* 0x00000004ff05723e */ /* 0x001fe400048070ff */
[----:B------:R-:W-:-:S03]  /*6b90*/  PRMT R4, RZ, 0x7610, R4 ;  /* 0x00007610ff047816 */ /* 0x000fc60000000004 */
[----:B------:R0:W-:Y:S01]  /*6ba0*/  @!P3 STG.E.U8 desc[UR18][R18.64+0x78], R5 ;  /* 0x000078051200b986 */ /* 0x0001e2000c101112 */
[----:B------:R-:W-:Y:S05]  /*6bb0*/  @P1 BRA `(.L_x_169) ;  /* 0x0000000000041947 */ /* 0x000fea0003800000 */
[----:B------:R0:W5:Y:S02]  /*6bc0*/  LDG.E.U8 R4, desc[UR18][R24.64+0x79] ;  /* 0x0000791218047981 */ /* 0x000164000c1e1100 */
.L_x_169:
[----:B------:R-:W-:Y:S05]  /*6bd0*/  BSYNC B1 ;  /* 0x0000000000017941 */ /* 0x000fea0003800000 */
.L_x_168:
[----:B------:R-:W-:Y:S05]  /*6be0*/  @P1 BRA `(.L_x_170) ;  /* 0x0000001000281947 */ /* 0x000fea0003800000 */
[----:B-----5:R-:W-:-:S04]  /*6bf0*/  LOP3.LUT R4, R4, 0xff, RZ, 0xc0, !PT ;  /* 0x000000ff04047812 */ /* 0x020fc800078ec0ff */
[----:B------:R-:W-:-:S05]  /*6c00*/  F2FP.F16.E4M3.UNPACK_B R4, R4 ;  /* 0x00000004ff04723e */ /* 0x000fca00020006ff */
[----:B------:R-:W-:-:S05]  /*6c10*/  HADD2.F32 R4, -RZ, R4.H0_H0 ;  /* 0x20000004ff047230 */ /* 0x000fca0000004100 */
[----:B0-----:R-:W-:-:S04]  /*6c20*/  FMUL R5, R4, R15 ;  /* 0x0000000f04057220 */ /* 0x001fc80000400000 */
[----:B------:R-:W-:-:S05]  /*6c30*/  FFMA R5, R88, R14, R5 ;  /* 0x0000000e58057223 */ /* 0x000fca0000000005 */
[----:B------:R-:W-:-:S05]  /*6c40*/  F2FP.SATFINITE.E4M3.F32.PACK_AB_MERGE_C R5, RZ, R5, RZ ;  /* 0x00000005ff05723e */ /* 0x000fca00048070ff */
[----:B------:R0:W-:Y:S01]  /*6c50*/  STG.E.U8 desc[UR18][R18.64+0x79], R5 ;  /* 0x0000790512007986 */ /* 0x0001e2000c101112 */
[----:B------:R-:W-:Y:S05]  /*6c60*/  BRA `(.L_x_170) ;  /* 0x0000001000087947 */ /* 0x000fea0003800000 */
.L_x_41:
[----:B------:R-:W-:Y:S01]  /*6c70*/  ISETP.GE.AND P1, PT, R30, 0x1, PT ;  /* 0x000000011e00780c */ /* 0x000fe20003f26270 */
[-C--:B--2---:R-:W-:Y:S01]  /*6c80*/  FMUL R151, R151, R14.reuse ;  /* 0x0000000e97977220 */ /* 0x084fe20000400000 */
[-C--:B------:R-:W-:Y:S01]  /*6c90*/  FMUL R146, R146, R14.reuse ;  /* 0x0000000e92927220 */ /* 0x080fe20000400000 */
[----:B------:R-:W-:Y:S01]  /*6ca0*/  ISETP.GE.AND P0, PT, R30, 0x9, PT ;  /* 0x000000091e00780c */ /* 0x000fe20003f06270 */
[-C--:B------:R-:W-:Y:S01]  /*6cb0*/  FMUL R149, R149, R14.reuse ;  /* 0x0000000e95957220 */ /* 0x080fe20000400000 */
[----:B------:R-:W-:Y:S01]  /*6cc0*/  ISETP.LT.OR P4, PT, R6, 0x1, !P1 ;  /* 0x000000010600780c */ /* 0x000fe20004f81670 */
[-C--:B------:R-:W-:Y:S01]  /*6cd0*/  FMUL R144, R144, R14.reuse ;  /* 0x0000000e90907220 */ /* 0x080fe20000400000 */
[----:B------:R-:W-:Y:S01]  /*6ce0*/  ISETP.LT.OR P5, PT, R6, 0x2, !P1 ;  /* 0x000000020600780c */ /* 0x000fe20004fa1670 */
[-C--:B------:R-:W-:Y:S01]  /*6cf0*/  FMUL R147, R147, R14.reuse ;  /* 0x0000000e93937220 */ /* 0x080fe20000400000 */
[----:B------:R-:W-:Y:S01]  /*6d00*/  F2FP.SATFINITE.E4M3.F32.PACK_AB_MERGE_C R151, RZ, R151, RZ ;  /* 0x00000097ff97723e */ /* 0x000fe200048070ff */
[----:B------:R-:W-:Y:S01]  /*6d10*/  FMUL R142, R142, R14 ;  /* 0x0000000e8e8e7220 */ /* 0x000fe20000400000 */
[----:B------:R-:W-:Y:S01]  /*6d20*/  F2FP.SATFINITE.E4M3.F32.PACK_AB_MERGE_C R5, RZ, R146, RZ ;  /* 0x00000092ff05723e */ /* 0x000fe200048070ff */
[-C--:B------:R-:W-:Y:S01]  /*6d30*/  FMUL R145, R145, R14.reuse ;  /* 0x0000000e91917220 */ /* 0x080fe20000400000 */
[----:B------:R-:W-:Y:S01]  /*6d40*/  ISETP.LT.OR P3, PT, R6, 0x1, !P0 ;  /* 0x000000010600780c */ /* 0x000fe20004761670 */
[-C--:B------:R-:W-:Y:S01]  /*6d50*/  FMUL R140, R140, R14.reuse ;  /* 0x0000000e8c8c7220 */ /* 0x080fe20000400000 */
[C---:B------:R-:W-:Y:S01]  /*6d60*/  ISETP.LT.OR P6, PT, R6.reuse, 0xa, !P1 ;  /* 0x0000000a0600780c */ /* 0x040fe20004fc1670 */
[-C--:B------:R-:W-:Y:S01]  /*6d70*/  FMUL R143, R143, R14.reuse ;  /* 0x0000000e8f8f7220 */ /* 0x080fe20000400000 */
[----:B------:R-:W-:Y:S01]  /*6d80*/  F2FP.SATFINITE.E4M3.F32.PACK_AB_MERGE_C R149, RZ, R149, RZ ;  /* 0x00000095ff95723e */ /* 0x000fe200048070ff */
[----:B------:R-:W-:Y:S01]  /*6d90*/  @!P4 STG.E.U8 desc[UR18][R20.64], R151 ;  /* 0x000000971400c986 */ /* 0x000fe2000c101112 */
[----:B------:R-:W-:Y:S01]  /*6da0*/  ISETP.LT.OR P4, PT, R6, 0x2, !P0 ;  /* 0x000000020600780c */ /* 0x000fe20004781670 */
[----:B------:R-:W-:Y:S01]  /*6db0*/  FMUL R138, R138, R14 ;  /* 0x0000000e8a8a7220 */ /* 0x000fe20000400000 */
[----:B------:R-:W-:Y:S01]  /*6dc0*/  F2FP.SATFINITE.E4M3.F32.PACK_AB_MERGE_C R25, RZ, R144, RZ ;  /* 0x00000090ff19723e */ /* 0x000fe200048070ff */
[----:B------:R0:W-:Y:S01]  /*6dd0*/  @!P5 STG.E.U8 desc[UR18][R20.64+0x1], R5 ;  /* 0x000001051400d986 */ /* 0x0001e2000c101112 */
[C---:B------:R-:W-:Y:S01]  /*6de0*/  ISETP.LT.OR P5, PT, R6.reuse, 0x9, !P1 ;  /* 0x000000090600780c */ /* 0x040fe20004fa1670 */
[-C--:B------:R-:W-:Y:S01]  /*6df0*/  FMUL R141, R141, R14.reuse ;  /* 0x0000000e8d8d7220 */ /* 0x080fe20000400000 */
[----:B------:R-:W-:Y:S01]  /*6e00*/  F2FP.SATFINITE.E4M3.F32.PACK_AB_MERGE_C R147, RZ, R147, RZ ;  /* 0x00000093ff93723e */ /* 0x000fe200048070ff */
[----:B------:R-:W-:Y:S01]  /*6e10*/  @!P3 STG.E.U8 desc[UR18][R18.64], R149 ;  /* 0x000000951200b986 */ /* 0x000fe2000c101112 */
[----:B------:R-:W-:Y:S01]  /*6e20*/  ISETP.LT.OR P3, PT, R6, 0x9, !P0 ;  /* 0x000000090600780c */ /* 0x000fe20004761670 */
[-C--:B------:R-:W-:Y:S01]  /*6e30*/  FMUL R136, R136, R14.reuse ;  /* 0x0000000e88887220 */ /* 0x080fe20000400000 */
[----:B------:R-:W-:Y:S01]  /*6e40*/  F2FP.SATFINITE.E4M3.F32.PACK_AB_MERGE_C R145, RZ, R145, RZ ;  /* 0x00000091ff91723e */ /* 0x000fe200048070ff */
[-C--:B------:R-:W-:Y:S01]  /*6e50*/  FMUL R139, R139, R14.reuse ;  /* 0x0000000e8b8b7220 */ /* 0x080fe20000400000 */
[----:B------:R-:W-:Y:S01]  /*6e60*/  F2FP.SATFINITE.E4M3.F32.PACK_AB_MERGE_C R143, RZ, R143, RZ ;  /* 0x0000008fff8f723e */ /* 0x000fe200048070ff */
[----:B------:R1:W-:Y:S01]  /*6e70*/  @!P4 STG.E.U8 desc[UR18][R18.64+0x1], R25 ;  /* 0x000001191200c986 */ /* 0x0003e2000c101112 */
[----:B------:R-:W-:Y:S01]  /*6e80*/  ISETP.LT.OR P4, PT, R6, 0xa, !P0 ;  /* 0x0000000a0600780c */ /* 0x000fe20004781670 */
[----:B------:R-:W-:Y:S01]  /*6e90*/  FMUL R134, R134, R14 ;  /* 0x0000000e86867220 */ /* 0x000fe20000400000 */
[----:B0-----:R-:W-:Y:S01]  /*6ea0*/  F2FP.SATFINITE.E4M3.F32.PACK_AB_MERGE_C R5, RZ, R142, RZ ;  /* 0x0000008eff05723e */ /* 0x001fe200048070ff */
[----:B------:R-:W-:Y:S01]  /*6eb0*/  @!P5 STG.E.U8 desc[UR18][R20.64+0x8], R147 ;  /* 0x000008931400d986 */ /* 0x000fe2000c101112 */
[C---:B------:R-:W-:Y:S01]  /*6ec0*/  ISETP.LT.OR P5, PT, R6.reuse, 0x11, !P1 ;  /* 0x000000110600780c */ /* 0x040fe20004fa1670 */
[-C--:B------:R-:W-:Y:S01]  /*6ed0*/  FMUL R137, R137, R14.reuse ;  /* 0x0000000e89897220 */ /* 0x080fe20000400000 */
[----:B------:R-:W-:Y:S01]  /*6ee0*/  F2FP.SATFINITE.E4M3.F32.PACK_AB_MERGE_C R141, RZ, R141, RZ ;  /* 0x0000008dff8d723e */ /* 0x000fe200048070ff */
[----:B------:R0:W-:Y:S01]  /*6ef0*/  @!P6 STG.E.U8 desc[UR18][R20.64+0x9], R5 ;  /* 0x000009051400e986 */ /* 0x0001e2000c101112 */
[----:B------:R-:W-:Y:S01]  /*6f00*/  ISETP.LT.OR P6, PT, R6, 0x12, !P1 ;  /* 0x000000120600780c */ /* 0x000fe20004fc1670 */
[----:B------:R-:W-:Y:S01]  /*6f10*/  FMUL R132, R132, R14 ;  /* 0x0000000e84847220 */ /* 0x000fe20000400000 */
[----:B------:R-:W-:Y:S01]  /*6f20*/  F2FP.SATFINITE.E4M3.F32.PACK_AB_MERGE_C R139, RZ, R139, RZ ;  /* 0x0000008bff8b723e */ /* 0x000fe200048070ff */
[----:B------:R-:W-:Y:S01]  /*6f30*/  @!P3 STG.E.U8 desc[UR18][R18.64+0x8], R145 ;  /* 0x000008911200b986 */ /* 0x000fe2000c101112 */
[----:B-1----:R-:W-:Y:S01]  /*6f40*/  F2FP.SATFINITE.E4M3.F32.PACK_AB_MERGE_C R25, RZ, R140, RZ ;  /* 0x0000008cff19723e */ /* 0x002fe200048070ff */
[-C--:B------:R-:W-:Y:S01]  /*6f50*/  FMUL R135, R135, R14.reuse ;  /* 0x0000000e87877220 */ /* 0x080fe20000400000 */
[----:B------:R-:W-:Y:S01]  /*6f60*/  ISETP.LT.OR P3, PT, R6, 0x11, !P0 ;  /* 0x000000110600780c */ /* 0x000fe20004761670 */
[-C--:B------:R-:W-:Y:S01]  /*6f70*/  FMUL R130, R130, R14.reuse ;  /* 0x0000000e82827220 */ /* 0x080fe20000400000 */
[----:B------:R-:W-:Y:S01]  /*6f80*/  F2FP.SATFINITE.E4M3.F32.PACK_AB_MERGE_C R137, RZ, R137, RZ ;  /* 0x00000089ff89723e */ /* 0x000fe200048070ff */
[----:B------:R1:W-:Y:S01]  /*6f90*/  @!P4 STG.E.U8 desc[UR18][R18.64+0x9], R25 ;  /* 0x000009191200c986 */ /* 0x0003e2000c101112 */
[C---:B------:R-:W-:Y:S01]  /*6fa0*/  ISETP.LT.OR P4, PT, R6.reuse, 0x12, !P0 ;  /* 0x000000120600780c */ /* 0x040fe20004781670 */
[----:B------:R-:W-:Y:S01]  /*6fb0*/  FMUL R133, R133, R14 ;  /* 0x0000000e85857220 */ /* 0x000fe20000400000 */
[----:B0-----:R-:W-:Y:S01]  /*6fc0*/  F2FP.SATFINITE.E4M3.F32.PACK_AB_MERGE_C R5, RZ, R138, RZ ;  /* 0x0000008aff05723e */ /* 0x001fe200048070ff */
[----:B------:R-:W-:Y:S01]  /*6fd0*/  @!P5 STG.E.U8 desc[UR18][R20.64+0x10], R143 ;  /* 0x0000108f1400d986 */ /* 0x000fe2000c101112 */
[----:B------:R-:W-:Y:S01]  /*6fe0*/  ISETP.LT.OR P5, PT, R6, 0x19, !P1 ;  /* 0x000000190600780c */ /* 0x000fe20004fa1670 */
[-C--:B------:R-:W-:Y:S01]  /*6ff0*/  FMUL R128, R128, R14.reuse ;  /* 0x0000000e80807220 */ /* 0x080fe20000400000 */
[----:B------:R-:W-:Y:S01]  /*7000*/  F2FP.SATFINITE.E4M3.F32.PACK_AB_MERGE_C R135, RZ, R135, RZ ;  /* 0x00000087ff87723e */ /* 0x000fe200048070ff */
[----:B------:R0:W-:Y:S01]  /*7010*/  @!P6 STG.E.U8 desc[UR18][R20.64+0x11], R5 ;  /* 0x000011051400e986 */ /* 0x0001e2000c101112 */
[----:B------:R-:W-:Y:S01]  /*7020*/  ISETP.LT.OR P6, PT, R6, 0x1a, !P1 ;  /* 0x0000001a0600780c */ /* 0x000fe20004fc1670 */
[-C--:B------:R-:W-:Y:S01]  /*7030*/  FMUL R131, R131, R14.reuse ;  /* 0x0000000e83837220 */ /* 0x080fe20000400000 */
[----:B------:R-:W-:Y:S01]  /*7040*/  FMUL R126, R126, R14 ;  /* 0x0000000e7e7e7220 */ /* 0x000fe20000400000 */
[----:B-1----:R-:W-:Y:S01]  /*7050*/  F2FP.SATFINITE.E4M3.F32.PACK_AB_MERGE_C R25, RZ, R136, RZ ;  /* 0x00000088ff19723e */ /* 0x002fe200048070ff */
[----:B------:R-:W-:Y:S01]  /*7060*/  @!P3 STG.E.U8 desc[UR18][R18.64+0x10], R141 ;  /* 0x0000108d1200b986 */ /* 0x000fe2000c101112 */
[C---:B------:R-:W-:Y:S01]  /*7070*/  ISETP.LT.OR P3, PT, R6.reuse, 0x19, !P0 ;  /* 0x000000190600780c */ /* 0x040fe20004761670 */
        /* <DEDUP_REMOVED lines=37> */
[-C--:B------:R-:W-:Y:S01]  /*72d0*/  FMUL R114, R114, R14.reuse ;  /* 0x0000000e72727220 */ /* 0x080fe20000400000 */
        /* <DEDUP_REMOVED lines=81> */
[C---:B------:R-:W-:Y:S01]  /*77f0*/  ISETP.LT.OR P6, PT, R6.reuse, 0x52, !P1 ;  /* 0x000000520600780c */ /* 0x040fe20004fc1670 */
        /* <DEDUP_REMOVED lines=22> */
[----:B------:R-:W-:-:S02]  /*7960*/  ISETP.LT.OR P3, PT, R6, 0x59, !P0 ;  /* 0x000000590600780c */ /* 0x000fc40004761670 */
[----:B------:R-:W-:Y:S01]  /*7970*/  F2FP.SATFINITE.E4M3.F32.PACK_AB_MERGE_C R93, RZ, R93, RZ ;  /* 0x0000005dff5d723e */ /* 0x000fe200048070ff */
[----:B------:R1:W-:Y:S01]  /*7980*/  @!P4 STG.E.U8 desc[UR18][R18.64+0x51], R25 ;  /* 0x000051191200c986 */ /* 0x0003e2000c101112 */
[C---:B------:R-:W-:Y:S02]  /*7990*/  ISETP.LT.OR P4, PT, R6.reuse, 0x5a, !P0 ;  /* 0x0000005a0600780c */ /* 0x040fe40004781670 */
[----:B0-----:R-:W-:Y:S01]  /*79a0*/  F2FP.SATFINITE.E4M3.F32.PACK_AB_MERGE_C R5, RZ, R102, RZ ;  /* 0x00000066ff05723e */ /* 0x001fe200048070ff */
[----:B------:R-:W-:Y:S01]  /*79b0*/  @!P5 STG.E.U8 desc[UR18][R20.64+0x58], R107 ;  /* 0x0000586b1400d986 */ /* 0x000fe2000c101112 */
[C---:B------:R-:W-:Y:S02]  /*79c0*/  ISETP.LT.OR P5, PT, R6.reuse, 0x61, !P1 ;  /* 0x000000610600780c */ /* 0x040fe40004fa1670 */
[----:B------:R-:W-:Y:S01]  /*79d0*/  F2FP.SATFINITE.E4M3.F32.PACK_AB_MERGE_C R23, RZ, R23, RZ ;  /* 0x00000017ff17723e */ /* 0x000fe200048070ff */
[----:B------:R0:W-:Y:S01]  /*79e0*/  @!P6 STG.E.U8 desc[UR18][R20.64+0x59], R5 ;  /* 0x000059051400e986 */ /* 0x0001e2000c101112 */
[----:B------:R-:W-:-:S02]  /*79f0*/  ISETP.LT.OR P6, PT, R6, 0x62, !P1 ;  /* 0x000000620600780c */ /* 0x000fc40004fc1670 */
[----:B------:R-:W-:Y:S01]  /*7a00*/  F2FP.SATFINITE.E4M3.F32.PACK_AB_MERGE_C R89, RZ, R89, RZ ;  /* 0x00000059ff59723e */ /* 0x000fe200048070ff */
[----:B------:R-:W-:Y:S01]  /*7a10*/  @!P3 STG.E.U8 desc[UR18][R18.64+0x58], R105 ;  /* 0x000058691200b986 */ /* 0x000fe2000c101112 */
[----:B-1----:R-:W-:Y:S02]  /*7a20*/  F2FP.SATFINITE.E4M3.F32.PACK_AB_MERGE_C R25, RZ, R100, RZ ;  /* 0x00000064ff19723e */ /* 0x002fe400048070ff */
[C---:B------:R-:W-:Y:S02]  /*7a30*/  ISETP.LT.OR P3, PT, R6.reuse, 0x61, !P0 ;  /* 0x000000610600780c */ /* 0x040fe40004761670 */
[----:B------:R-:W-:Y:S01]  /*7a40*/  F2FP.SATFINITE.E4M3.F32.PACK_AB_MERGE_C R27, RZ, R88, RZ ;  /* 0x00000058ff1b723e */ /* 0x000fe200048070ff */
[----:B------:R1:W-:Y:S01]  /*7a50*/  @!P4 STG.E.U8 desc[UR18][R18.64+0x59], R25 ;  /* 0x000059191200c986 */ /* 0x0003e2000c101112 */
[C---:B------:R-:W-:Y:S02]  /*7a60*/  ISETP.LT.OR P4, PT, R6.reuse, 0x62, !P0 ;  /* 0x000000620600780c */ /* 0x040fe40004781670 */
[----:B0-----:R-:W-:Y:S01]  /*7a70*/  F2FP.SATFINITE.E4M3.F32.PACK_AB_MERGE_C R5, RZ, R98, RZ ;  /* 0x00000062ff05723e */ /* 0x001fe200048070ff */
[----:B------:R-:W-:Y:S01]  /*7a80*/  @!P5 STG.E.U8 desc[UR18][R20.64+0x60], R101 ;  /* 0x000060651400d986 */ /* 0x000fe2000c101112 */
[----:B------:R-:W-:-:S03]  /*7a90*/  ISETP.LT.OR P5, PT, R6, 0x69, !P1 ;  /* 0x000000690600780c */ /* 0x000fc60004fa1670 */
[----:B------:R0:W-:Y:S01]  /*7aa0*/  @!P6 STG.E.U8 desc[UR18][R20.64+0x61], R5 ;  /* 0x000061051400e986 */ /* 0x0001e2000c101112 */
[C---:B------:R-:W-:Y:S02]  /*7ab0*/  ISETP.LT.OR P6, PT, R6.reuse, 0x6a, !P1 ;  /* 0x0000006a0600780c */ /* 0x040fe40004fc1670 */
[----:B-1----:R-:W-:Y:S01]  /*7ac0*/  F2FP.SATFINITE.E4M3.F32.PACK_AB_MERGE_C R25, RZ, R96, RZ ;  /* 0x00000060ff19723e */ /* 0x002fe200048070ff */
[----:B------:R-:W-:Y:S01]  /*7ad0*/  @!P3 STG.E.U8 desc[UR18][R18.64+0x60], R103 ;  /* 0x000060671200b986 */ /* 0x000fe2000c101112 */
[----:B------:R-:W-:-:S03]  /*7ae0*/  ISETP.LT.OR P3, PT, R6, 0x69, !P0 ;  /* 0x000000690600780c */ /* 0x000fc60004761670 */
        /* <DEDUP_REMOVED lines=12> */
[C---:B------:R-:W-:Y:S01]  /*7bb0*/  ISETP.LT.OR P1, PT, R6.reuse, 0x7a, !P1 ;  /* 0x0000007a0600780c */ /* 0x040fe20004f21670 */
[----:B------:R2:W-:Y:S01]  /*7bc0*/  @!P5 STG.E.U8 desc[UR18][R20.64+0x70], R95 ;  /* 0x0000705f1400d986 */ /* 0x0005e2000c101112 */
[C---:B------:R-:W-:Y:S02]  /*7bd0*/  ISETP.LT.OR P5, PT, R6.reuse, 0x72, !P0 ;  /* 0x000000720600780c */ /* 0x040fe400047a1670 */
[----:B0-----:R-:W-:Y:S01]  /*7be0*/  F2FP.SATFINITE.E4M3.F32.PACK_AB_MERGE_C R5, RZ, R90, RZ ;  /* 0x0000005aff05723e */ /* 0x001fe200048070ff */
[----:B------:R2:W-:Y:S01]  /*7bf0*/  @!P6 STG.E.U8 desc[UR18][R20.64+0x71], R91 ;  /* 0x0000715b1400e986 */ /* 0x0005e2000c101112 */
[C---:B------:R-:W-:Y:S02]  /*7c00*/  ISETP.LT.OR P6, PT, R6.reuse, 0x79, !P0 ;  /* 0x000000790600780c */ /* 0x040fe400047c1670 */
[----:B------:R-:W-:Y:S01]  /*7c10*/  ISETP.LT.OR P0, PT, R6, 0x7a, !P0 ;  /* 0x0000007a0600780c */ /* 0x000fe20004701670 */
[----:B------:R2:W-:Y:S01]  /*7c20*/  @!P3 STG.E.U8 desc[UR18][R18.64+0x70], R93 ;  /* 0x0000705d1200b986 */ /* 0x0005e2000c101112 */
[----:B-1----:R-:W-:-:S05]  /*7c30*/  F2FP.SATFINITE.E4M3.F32.PACK_AB_MERGE_C R25, RZ, R22, RZ ;  /* 0x00000016ff19723e */ /* 0x002fca00048070ff */
[----:B------:R2:W-:Y:S04]  /*7c40*/  @!P5 STG.E.U8 desc[UR18][R18.64+0x71], R5 ;  /* 0x000071051200d986 */ /* 0x0005e8000c101112 */
[----:B------:R2:W-:Y:S04]  /*7c50*/  @!P4 STG.E.U8 desc[UR18][R20.64+0x78], R23 ;  /* 0x000078171400c986 */ /* 0x0005e8000c101112 */
[----:B------:R2:W-:Y:S04]  /*7c60*/  @!P1 STG.E.U8 desc[UR18][R20.64+0x79], R25 ;  /* 0x0000791914009986 */ /* 0x0005e8000c101112 */
[----:B------:R2:W-:Y:S04]  /*7c70*/  @!P6 STG.E.U8 desc[UR18][R18.64+0x78], R89 ;  /* 0x000078591200e986 */ /* 0x0005e8000c101112 */
[----:B------:R2:W-:Y:S02]  /*7c80*/  @!P0 STG.E.U8 desc[UR18][R18.64+0x79], R27 ;  /* 0x0000791b12008986 */ /* 0x0005e4000c101112 */
.L_x_170:
[----:B------:R-:W-:Y:S05]  /*7c90*/  BSYNC B0 ;  /* 0x0000000000007941 */ /* 0x000fea0003800000 */
.L_x_40:
[C---:B------:R-:W-:Y:S01]  /*7ca0*/  LEA R2, P0, R8.reuse, R2, 0x1 ;  /* 0x0000000208027211 */ /* 0x040fe200078008ff */
[----:B------:R-:W-:Y:S01]  /*7cb0*/  ULDC.64 UR6, c[0x0][0x650] ;  /* 0x0001940000067ab9 */ /* 0x000fe20000000a00 */
[----:B-----5:R-:W-:Y:S01]  /*7cc0*/  IMAD.U32 R4, RZ, RZ, UR16 ;  /* 0x00000010ff047e24 */ /* 0x020fe2000f8e00ff */
[----:B0-2---:R-:W-:Y:S01]  /*7cd0*/  PRMT R18, RZ, 0x7610, R18 ;  /* 0x00007610ff127816 */ /* 0x005fe20000000012 */
[----:B------:R-:W-:Y:S01]  /*7ce0*/  IMAD.MOV.U32 R6, RZ, RZ, -0x1 ;  /* 0xffffffffff067424 */ /* 0x000fe200078e00ff */
[----:B------:R-:W-:Y:S01]  /*7cf0*/  LEA.HI.X R3, R8, R3, R0, 0x1, P0 ;  /* 0x0000000308037211 */ /* 0x000fe200000f0c00 */
[----:B------:R0:W-:Y:S01]  /*7d00*/  SYNCS.ARRIVE.TRANS64.A1T0 RZ, [R4+UR21], RZ ;  /* 0x000000ff04ff79a7 */ /* 0x0001e20008100015 */
[----:B------:R-:W-:Y:S01]  /*7d10*/  ISETP.GE.U32.AND P0, PT, R2, UR6, PT ;  /* 0x0000000602007c0c */ /* 0x000fe2000bf06070 */
[----:B------:R-:W-:-:S03]  /*7d20*/  IMAD.MOV.U32 R5, RZ, RZ, -0x1 ;  /* 0xffffffffff057424 */ /* 0x000fc600078e00ff */
[----:B------:R-:W-:Y:S01]  /*7d30*/  ISETP.GE.U32.AND.EX P0, PT, R3, UR7, PT, P0 ;  /* 0x0000000703007c0c */ /* 0x000fe2000bf06100 */
[----:B0-----:R-:W-:-:S12]  /*7d40*/  IMAD.MOV.U32 R4, RZ, RZ, -0x1 ;  /* 0xffffffffff047424 */ /* 0x001fd800078e00ff */
[----:B------:R-:W-:Y:S05]  /*7d50*/  @P0 BRA `(.L_x_171) ;  /* 0x0000000400600947 */ /* 0x000fea0003800000 */
[----:B------:R-:W0:Y:S01]  /*7d60*/  S2R R28, SR_CTAID.X ;  /* 0x00000000001c7919 */ /* 0x000e220000002500 */
[----:B------:R-:W2:Y:S01]  /*7d70*/  LDC.64 R22, c[0x0][0x628] ;  /* 0x00018a00ff167b82 */ /* 0x000ea20000000a00 */
[----:B------:R-:W-:Y:S01]  /*7d80*/  ULDC UR6, c[0x0][0x150] ;  /* 0x0000540000067ab9 */ /* 0x000fe20000000800 */
[----:B-1--4-:R-:W-:Y:S01]  /*7d90*/  IMAD.MOV.U32 R20, RZ, RZ, R2 ;  /* 0x000000ffff147224 */ /* 0x012fe200078e0002 */
[----:B------:R-:W1:Y:S01]  /*7da0*/  S2R R30, SR_CTAID.Y ;  /* 0x00000000001e7919 */ /* 0x000e620000002600 */
[----:B------:R-:W-:-:S04]  /*7db0*/  IMAD.MOV.U32 R21, RZ, RZ, R3 ;  /* 0x000000ffff157224 */ /* 0x000fc800078e0003 */
[----:B------:R-:W4:Y:S08]  /*7dc0*/  LDC R31, c[0x0][0x144] ;  /* 0x00005100ff1f7b82 */ /* 0x000f300000000800 */
[----:B------:R-:W1:Y:S08]  /*7dd0*/  LDC R6, c[0x0][0x630] ;  /* 0x00018c00ff067b82 */ /* 0x000e700000000800 */
[----:B------:R-:W1:Y:S01]  /*7de0*/  LDC.64 R26, c[0x0][0x620] ;  /* 0x00018800ff1a7b82 */ /* 0x000e620000000a00 */
[----:B--2---:R-:W-:-:S04]  /*7df0*/  ISETP.NE.U32.AND P0, PT, R22, RZ, PT ;  /* 0x000000ff1600720c */ /* 0x004fc80003f05070 */
[----:B------:R-:W-:Y:S02]  /*7e00*/  ISETP.NE.AND.EX P0, PT, R23, RZ, PT, P0 ;  /* 0x000000ff1700720c */ /* 0x000fe40003f05300 */
[----:B0-----:R-:W-:-:S05]  /*7e10*/  I2FP.F32.U32 R4, R28 ;  /* 0x0000001c00047245 */ /* 0x001fca0000201000 */
[----:B------:R-:W-:-:S04]  /*7e20*/  FMUL R4, R4, UR6 ;  /* 0x0000000604047c20 */ /* 0x000fc80008400000 */
[----:B------:R0:W2:Y:S02]  /*7e30*/  F2I.U32.TRUNC.NTZ R29, R4 ;  /* 0x00000004001d7305 */ /* 0x0000a4000020f000 */
[----:B----4-:R-:W-:Y:S05]  /*7e40*/  @!P0 BRA `(.L_x_172) ;  /* 0x0000000000288947 */ /* 0x010fea0003800000 */
[----:B------:R-:W4:Y:S02]  /*7e50*/  LDC R5, c[0x0][0x634] ;  /* 0x00018d00ff057b82 */ /* 0x000f240000000800 */
[----:B----4-:R-:W-:-:S05]  /*7e60*/  IADD3 R21, P0, R2, R5, RZ ;  /* 0x0000000502157210 */ /* 0x010fca0007f1e0ff */
[----:B---3--:R-:W-:-:S04]  /*7e70*/  IMAD.X R25, RZ, RZ, R3, P0 ;  /* 0x000000ffff197224 */ /* 0x008fc800000e0603 */
[----:B0-----:R-:W-:-:S04]  /*7e80*/  IMAD.WIDE.U32 R4, R25, R22, RZ ;  /* 0x0000001619047225 */ /* 0x001fc800078e00ff */
[----:B------:R-:W-:-:S04]  /*7e90*/  IMAD.WIDE.U32 R18, P0, R21, R23, R4 ;  /* 0x0000001715127225 */ /* 0x000fc80007800004 */
[----:B------:R-:W-:-:S04]  /*7ea0*/  IMAD.WIDE.U32 R4, R21, R22, RZ ;  /* 0x0000001615047225 */ /* 0x000fc800078e00ff */
[----:B------:R-:W-:Y:S01]  /*7eb0*/  IMAD.X R21, RZ, RZ, RZ, P0 ;  /* 0x000000ffff157224 */ /* 0x000fe200000e06ff */
[----:B------:R-:W-:Y:S01]  /*7ec0*/  IADD3 RZ, P0, R5, R18, RZ ;  /* 0x0000001205ff7210 */ /* 0x000fe20007f1e0ff */
[----:B------:R-:W-:-:S04]  /*7ed0*/  IMAD.MOV.U32 R20, RZ, RZ, R19 ;  /* 0x000000ffff147224 */ /* 0x000fc800078e0013 */
[----:B------:R-:W-:-:S08]  /*7ee0*/  IMAD.WIDE.U32.X R20, R25, R23, R20, P0 ;  /* 0x0000001719147225 */ /* 0x000fd000000e0414 */
.L_x_172:
[-CC-:B-1-3--:R-:W-:Y:S01]  /*7ef0*/  SHF.R.U64 R24, R20, R6.reuse, R21.reuse ;  /* 0x0000000614187219 */ /* 0x18afe20000001215 */
[----:B------:R-:W1:Y:S01]  /*7f00*/  LDC.64 R34, c[0x0][0x640] ;  /* 0x00019000ff227b82 */ /* 0x000e620000000a00 */
[----:B0-----:R-:W-:Y:S01]  /*7f10*/  SHF.R.U32.HI R4, RZ, R6, R21 ;  /* 0x00000006ff047219 */ /* 0x001fe20000011615 */
[----:B--2---:R-:W-:Y:S01]  /*7f20*/  IMAD.MOV R29, RZ, RZ, -R29 ;  /* 0x000000ffff1d7224 */ /* 0x004fe200078e0a1d */
[----:B------:R-:W-:Y:S01]  /*7f30*/  IADD3 R19, P0, RZ, -R24, RZ ;  /* 0x80000018ff137210 */ /* 0x000fe20007f1e0ff */
[----:B------:R-:W-:Y:S01]  /*7f40*/  ULDC UR6, c[0x0][0x154] ;  /* 0x0000550000067ab9 */ /* 0x000fe20000000800 */
[----:B------:R-:W-:Y:S02]  /*7f50*/  IMAD.MOV.U32 R21, RZ, RZ, 0x1 ;  /* 0x00000001ff157424 */ /* 0x000fe400078e00ff */
[----:B------:R-:W-:Y:S01]  /*7f60*/  IMAD R29, R31, R29, R28 ;  /* 0x0000001d1f1d7224 */ /* 0x000fe200078e021c */
[----:B------:R-:W0:Y:S01]  /*7f70*/  LDC R18, c[0x0][0x618] ;  /* 0x00018600ff127b82 */ /* 0x000e220000000800 */
[----:B------:R-:W-:-:S04]  /*7f80*/  IMAD.X R5, RZ, RZ, ~R4, P0 ;  /* 0x000000ffff057224 */ /* 0x000fc800000e0e04 */
[-C--:B------:R-:W-:Y:S02]  /*7f90*/  IMAD R6, R5, R26.reuse, RZ ;  /* 0x0000001a05067224 */ /* 0x080fe400078e02ff */
[C---:B------:R-:W-:Y:S01]  /*7fa0*/  IMAD.WIDE.U32 R4, R19.reuse, R26, R2 ;  /* 0x0000001a13047225 */ /* 0x040fe200078e0002 */
[----:B------:R-:W2:Y:S03]  /*7fb0*/  LDC R20, c[0x0][0x608] ;  /* 0x00018200ff147b82 */ /* 0x000ea60000000800 */
[----:B------:R-:W-:Y:S01]  /*7fc0*/  IMAD R19, R19, R27, R6 ;  /* 0x0000001b13137224 */ /* 0x000fe200078e0206 */
[----:B------:R-:W-:-:S03]  /*7fd0*/  I2FP.F32.U32 R6, R30 ;  /* 0x0000001e00067245 */ /* 0x000fc60000201000 */
[----:B------:R-:W-:Y:S01]  /*7fe0*/  IMAD.IADD R5, R5, 0x1, R19 ;  /* 0x0000000105057824 */ /* 0x000fe200078e0213 */
[----:B------:R-:W3:Y:S01]  /*7ff0*/  LDC R32, c[0x0][0x658] ;  /* 0x00019600ff207b82 */ /* 0x000ee20000000800 */
[----:B-1----:R-:W-:Y:S01]  /*8000*/  ISETP.NE.U32.AND P0, PT, R34, RZ, PT ;  /* 0x000000ff2200720c */ /* 0x002fe20003f05070 */
[----:B------:R-:W-:-:S03]  /*8010*/  IMAD.MOV.U32 R19, RZ, RZ, -0x1 ;  /* 0xffffffffff137424 */ /* 0x000fc600078e00ff */
[----:B------:R-:W-:-:S03]  /*8020*/  ISETP.NE.AND.EX P0, PT, R35, RZ, PT, P0 ;  /* 0x000000ff2300720c */ /* 0x000fc60003f05300 */
[----:B------:R-:W1:Y:S01]  /*8030*/  LDC R27, c[0x0][0x148] ;  /* 0x00005200ff1b7b82 */ /* 0x000e620000000800 */
[-CC-:B0-----:R-:W-:Y:S02]  /*8040*/  SHF.R.U64 R22, R4, R18.reuse, R5.reuse ;  /* 0x0000001204167219 */ /* 0x181fe40000001205 */
[----:B------:R-:W-:Y:S01]  /*8050*/  SHF.R.U32.HI R5, RZ, R18, R5 ;  /* 0x00000012ff057219 */ /* 0x000fe20000011605 */
[----:B------:R-:W-:-:S04]  /*8060*/  FMUL R18, R6, UR6 ;  /* 0x0000000606127c20 */ /* 0x000fc80008400000 */
[----:B------:R-:W0:Y:S01]  /*8070*/  LDC R28, c[0x0][0x600] ;  /* 0x00018000ff1c7b82 */ /* 0x000e220000000800 */
[----:B------:R4:W0:Y:S01]  /*8080*/  F2I.U32.TRUNC.NTZ R25, R18 ;  /* 0x0000001200197305 */ /* 0x000822000020f000 */
[-CC-:B--2---:R-:W-:Y:S02]  /*8090*/  SHF.R.U64 R6, R22, R20.reuse, R5.reuse ;  /* 0x0000001416067219 */ /* 0x184fe40000001205 */
[----:B------:R-:W-:-:S04]  /*80a0*/  SHF.R.U32.HI R5, RZ, R20, R5 ;  /* 0x00000014ff057219 */ /* 0x000fc80000011605 */
[----:B------:R-:W2:Y:S01]  /*80b0*/  LDC R33, c[0x0][0x648] ;  /* 0x00019200ff217b82 */ /* 0x000ea20000000800 */
[-CC-:B---3--:R-:W-:Y:S02]  /*80c0*/  SHF.R.U64 R26, R6, R32.reuse, R5.reuse ;  /* 0x00000020061a7219 */ /* 0x188fe40000001205 */
[-C--:B------:R-:W-:Y:S02]  /*80d0*/  SHF.L.U32 R19, R19, R32.reuse, RZ ;  /* 0x0000002013137219 */ /* 0x080fe400000006ff */
[-C--:B------:R-:W-:Y:S01]  /*80e0*/  SHF.R.U32.HI R5, RZ, R32.reuse, R5 ;  /* 0x00000020ff057219 */ /* 0x080fe20000011605 */
[----:B------:R-:W-:Y:S01]  /*80f0*/  IMAD.MOV.U32 R4, RZ, RZ, R26 ;  /* 0x000000ffff047224 */ /* 0x000fe200078e001a */
[----:B------:R-:W-:Y:S01]  /*8100*/  SHF.L.U32 R32, R21, R32, RZ ;  /* 0x0000002015207219 */ /* 0x000fe200000006ff */
[----:B------:R-:W3:Y:S01]  /*8110*/  LDC R36, c[0x0][0x638] ;  /* 0x00018e00ff247b82 */ /* 0x000ee20000000800 */
[----:B------:R-:W-:-:S07]  /*8120*/  LOP3.LUT R31, RZ, R19, RZ, 0x33, !PT ;  /* 0x00000013ff1f7212 */ /* 0x000fce00078e33ff */
[----:B------:R-:W0:Y:S01]  /*8130*/  LDC R37, c[0x0][0x610] ;  /* 0x00018400ff257b82 */ /* 0x000e220000000800 */
[----:B----4-:R-:W-:Y:S05]  /*8140*/  @!P0 BRA `(.L_x_173) ;  /* 0x0000000000288947 */ /* 0x010fea0003800000 */
[----:B------:R-:W4:Y:S02]  /*8150*/  LDC R21, c[0x0][0x64c] ;  /* 0x00019300ff157b82 */ /* 0x000f240000000800 */
[----:B----4-:R-:W-:-:S05]  /*8160*/  IADD3 R21, P0, R26, R21, RZ ;  /* 0x000000151a157210 */ /* 0x010fca0007f1e0ff */
        /* <DEDUP_REMOVED lines=8> */
.L_x_173:
[----:B--2---:R-:W-:Y:S01]  /*81f0*/  SHF.R.U64 R4, R4, R33, R5 ;  /* 0x0000002104047219 */ /* 0x004fe20000001205 */
[----:B0-----:R-:W-:Y:S01]  /*8200*/  VIADD R21, R28, 0xffffffff ;  /* 0xffffffff1c157836 */ /* 0x001fe20000000000 */
[----:B------:R-:W-:Y:S01]  /*8210*/  LOP3.LUT R19, R6, R31, RZ, 0xc0, !PT ;  /* 0x0000001f06137212 */ /* 0x000fe200078ec0ff */
[----:B------:R-:W-:Y:S02]  /*8220*/  IMAD.MOV R25, RZ, RZ, -R25 ;  /* 0x000000ffff197224 */ /* 0x000fe400078e0a19 */
[----:B------:R-:W-:Y:S02]  /*8230*/  IMAD.MOV R5, RZ, RZ, -R4 ;  /* 0x000000ffff057224 */ /* 0x000fe400078e0a04 */
[----:B------:R-:W-:Y:S01]  /*8240*/  IMAD R6, R32, R4, R19 ;  /* 0x0000000420067224 */ /* 0x000fe200078e0213 */
[----:B------:R-:W-:Y:S01]  /*8250*/  LOP3.LUT R19, R22, R21, RZ, 0xc0, !PT ;  /* 0x0000001516137212 */ /* 0x000fe200078ec0ff */
[----:B-1----:R-:W-:Y:S02]  /*8260*/  @P2 IMAD R29, R27, R25, R30 ;  /* 0x000000191b1d2224 */ /* 0x002fe400078e021e */
[----:B---3--:R-:W-:-:S02]  /*8270*/  IMAD R4, R5, R36, R26 ;  /* 0x0000002405047224 */ /* 0x008fc400078e021a */
[----:B------:R-:W-:Y:S02]  /*8280*/  IMAD R6, R6, R37, R29 ;  /* 0x0000002506067224 */ /* 0x000fe400078e021d */
[----:B------:R-:W-:Y:S02]  /*8290*/  IMAD R19, R4, R28, R19 ;  /* 0x0000001c04137224 */ /* 0x000fe400078e0213 */
[----:B------:R-:W-:Y:S02]  /*82a0*/  IMAD.MOV.U32 R18, RZ, RZ, 0x1 ;  /* 0x00000001ff127424 */ /* 0x000fe400078e00ff */
[----:B------:R-:W-:Y:S01]  /*82b0*/  IMAD.MOV.U32 R4, RZ, RZ, R24 ;  /* 0x000000ffff047224 */ /* 0x000fe200078e0018 */
[----:B------:R-:W-:Y:S02]  /*82c0*/  SEL R5, R19, R6, !P2 ;  /* 0x0000000613057207 */ /* 0x000fe40005000000 */
[----:B------:R-:W-:-:S07]  /*82d0*/  SEL R6, R6, R19, !P2 ;  /* 0x0000001306067207 */ /* 0x000fce0005000000 */
.L_x_171:
[----:B------:R-:W-:Y:S02]  /*82e0*/  LOP3.LUT P0, RZ, R18, 0xff, RZ, 0xc0, !PT ;  /* 0x000000ff12ff7812 */ /* 0x000fe4000780c0ff */
[----:B------:R-:W-:-:S11]  /*82f0*/  LOP3.LUT R150, R150, 0x1, RZ, 0x3c, !PT ;  /* 0x0000000196967812 */ /* 0x000fd600078e3cff */
[----:B------:R-:W-:Y:S05]  /*8300*/  @P0 BRA `(.L_x_174) ;  /* 0xffffff9400400947 */ /* 0x000fea000383ffff */
[----:B------:R-:W-:Y:S05]  /*8310*/  EXIT ;  /* 0x000000000000794d */ /* 0x000fea0003800000 */
.L_x_18:
[----:B------:R-:W-:-:S08]  /*8320*/  ISETP.NE.AND P0, PT, R18, RZ, PT ;  /* 0x000000ff1200720c */ /* 0x000fd00003f05270 */
[----:B--23-5:R-:W0:-:S00]  /*8330*/  USETMAXREG.DEALLOC.CTAPOOL 0x28 ;  /* 0x00000028000079c8 */ /* 0x02ce0000080e0500 */
[----:B------:R-:W-:Y:S05]  /*8340*/  @P0 EXIT ;  /* 0x000000000000094d */ /* 0x000fea0003800000 */
[----:B0-----:R-:W-:Y:S01]  /*8350*/  LOP3.LUT P0, RZ, R20, 0xff, RZ, 0xc0, !PT ;  /* 0x000000ff14ff7812 */ /* 0x001fe2000780c0ff */
[----:B------:R-:W-:Y:S02]  /*8360*/  IMAD.MOV.U32 R12, RZ, RZ, 0x1 ;  /* 0x00000001ff0c7424 */ /* 0x000fe400078e00ff */
[----:B------:R-:W-:-:S10]  /*8370*/  IMAD.MOV.U32 R15, RZ, RZ, RZ ;  /* 0x000000ffff0f7224 */ /* 0x000fd400078e00ff */
[----:B------:R-:W-:Y:S05]  /*8380*/  @!P0 BRA `(.L_x_175) ;  /* 0x0000000c00608947 */ /* 0x000fea0003800000 */
[----:B------:R-:W0:Y:S01]  /*8390*/  S2UR UR9, SR_CgaCtaId ;  /* 0x00000000000979c3 */ /* 0x000e220000008800 */
[----:B------:R-:W-:Y:S01]  /*83a0*/  ULDC UR5, c[0x0][0x658] ;  /* 0x0001960000057ab9 */ /* 0x000fe20000000800 */
[----:B------:R-:W-:Y:S01]  /*83b0*/  UMOV UR10, 0xffffffff ;  /* 0xffffffff000a7882 */ /* 0x000fe20000000000 */
[----:B------:R-:W-:Y:S01]  /*83c0*/  UMOV UR11, 0x1 ;  /* 0x00000001000b7882 */ /* 0x000fe20000000000 */
[----:B------:R-:W-:Y:S01]  /*83d0*/  USHF.L.U32 UR10, UR10, UR5, URZ ;  /* 0x000000050a0a7299 */ /* 0x000fe2000800063f */
[----:B------:R-:W-:Y:S01]  /*83e0*/  LOP3.LUT P0, RZ, R11, 0x1f, RZ, 0xc0, !PT ;  /* 0x0000001f0bff7812 */ /* 0x000fe2000780c0ff */
[----:B------:R-:W-:Y:S01]  /*83f0*/  BSSY B0, `(.L_x_175) ;  /* 0x00000d1000007945 */ /* 0x000fe20003800000 */
[C---:B------:R-:W-:Y:S01]  /*8400*/  ISETP.NE.AND P3, PT, R10.reuse, RZ, PT ;  /* 0x000000ff0a00720c */ /* 0x040fe20003f65270 */
[----:B------:R-:W-:Y:S01]  /*8410*/  ULOP3.LUT UR14, URZ, UR10, URZ, 0x33, !UPT ;  /* 0x0000000a3f0e7292 */ /* 0x000fe2000f8e333f */
[----:B------:R-:W-:Y:S01]  /*8420*/  ISETP.NE.OR P0, PT, R10, RZ, !P0 ;  /* 0x000000ff0a00720c */ /* 0x000fe20004705670 */
[----:B------:R-:W-:Y:S01]  /*8430*/  IMAD.MOV.U32 R14, RZ, RZ, 0x1 ;  /* 0x00000001ff0e7424 */ /* 0x000fe200078e00ff */
[----:B------:R-:W-:Y:S01]  /*8440*/  LOP3.LUT R13, R7, 0x2, RZ, 0xfc, !PT ;  /* 0x00000002070d7812 */ /* 0x000fe200078efcff */
[----:B------:R-:W-:Y:S01]  /*8450*/  IMAD.MOV.U32 R12, RZ, RZ, 0x1 ;  /* 0x00000001ff0c7424 */ /* 0x000fe200078e00ff */
[----:B------:R-:W-:Y:S01]  /*8460*/  ULDC UR4, c[0x0][0x600] ;  /* 0x0001800000047ab9 */ /* 0x000fe20000000800 */
[----:B------:R-:W-:Y:S01]  /*8470*/  IMAD.MOV.U32 R15, RZ, RZ, RZ ;  /* 0x000000ffff0f7224 */ /* 0x000fe200078e00ff */
[----:B------:R-:W-:Y:S01]  /*8480*/  UMOV UR15, 0x55 ;  /* 0x00000055000f7882 */ /* 0x000fe20000000000 */
[----:B------:R-:W-:-:S02]  /*8490*/  UIADD3 UR25, UR13, 0x1, URZ ;  /* 0x000000010d197890 */ /* 0x000fc4000fffe03f */
[----:B------:R-:W-:Y:S02]  /*84a0*/  UIADD3 UR4, UR4, -0x1, URZ ;  /* 0xffffffff04047890 */ /* 0x000fe4000fffe03f */
[----:B------:R-:W-:Y:S01]  /*84b0*/  USHF.L.U32 UR5, UR11, UR5, URZ ;  /* 0x000000050b057299 */ /* 0x000fe2000800063f */
[----:B------:R-:W-:Y:S01]  /*84c0*/  ULDC.64 UR26, c[0x0][0x198] ;  /* 0x00006600001a7ab9 */ /* 0x000fe20000000a00 */
[----:B0-----:R-:W-:Y:S02]  /*84d0*/  ULOP3.LUT UR8, UR9, 0x1, URZ, 0xc0, !UPT ;  /* 0x0000000109087892 */ /* 0x001fe4000f8ec03f */
[----:B------:R-:W-:Y:S02]  /*84e0*/  USHF.R.U32.HI UR28, URZ, 0x1, UR9 ;  /* 0x000000013f1c7899 */ /* 0x000fe40008011609 */
[----:B------:R-:W-:Y:S02]  /*84f0*/  USHF.L.U32 UR6, UR9, 0x6, URZ ;  /* 0x0000000609067899 */ /* 0x000fe4000800063f */
[----:B------:R-:W-:-:S02]  /*8500*/  USHF.L.U32 UR7, UR9, 0xc, URZ ;  /* 0x0000000c09077899 */ /* 0x000fc4000800063f */
[----:B------:R-:W-:Y:S02]  /*8510*/  ULOP3.LUT UR9, UR9, 0xfffffffe, URZ, 0xc0, !UPT ;  /* 0xfffffffe09097892 */ /* 0x000fe4000f8ec03f */
[----:B------:R-:W-:Y:S02]  /*8520*/  UISETP.GT.U32.AND UP0, UPT, UR8, 0xffff, UPT ;  /* 0x0000ffff0800788c */ /* 0x000fe4000bf04070 */
[----:B------:R-:W-:Y:S02]  /*8530*/  USHF.L.U32 UR10, UR11, UR9, URZ ;  /* 0x000000090b0a7299 */ /* 0x000fe4000800063f */
[----:B------:R-:W-:Y:S02]  /*8540*/  ULOP3.LUT UR9, UR9, 0x1, URZ, 0xfc, !UPT ;  /* 0x0000000109097892 */ /* 0x000fe4000f8efc3f */
[----:B------:R-:W-:Y:S02]  /*8550*/  USEL UR8, UR8, 0xffff, !UP0 ;  /* 0x0000ffff08087887 */ /* 0x000fe4000c000000 */
[----:B------:R-:W-:-:S02]  /*8560*/  USHF.L.U32 UR9, UR11, UR9, URZ ;  /* 0x000000090b097299 */ /* 0x000fc4000800063f */
[----:B------:R-:W-:Y:S02]  /*8570*/  ULOP3.LUT UR8, UR8, 0xffff, URZ, 0xc0, !UPT ;  /* 0x0000ffff08087892 */ /* 0x000fe4000f8ec03f */
[----:B------:R-:W-:Y:S02]  /*8580*/  ULOP3.LUT UR6, UR6, 0x40, URZ, 0xc0, !UPT ;  /* 0x0000004006067892 */ /* 0x000fe4000f8ec03f */
[----:B------:R-:W-:Y:S02]  /*8590*/  ULOP3.LUT UR7, UR7, 0x1000, URZ, 0xc0, !UPT ;  /* 0x0000100007077892 */ /* 0x000fe4000f8ec03f */
[----:B------:R-:W-:Y:S02]  /*85a0*/  ULOP3.LUT UR20, UR10, UR9, URZ, 0xfc, !UPT ;  /* 0x000000090a147292 */ /* 0x000fe4000f8efc3f */
[----:B------:R-:W-:-:S12]  /*85b0*/  USHF.L.U32 UR15, UR15, UR8, URZ ;  /* 0x000000080f0f7299 */ /* 0x000fd8000800063f */
.L_x_187:
[----:B------:R-:W-:-:S03]  /*85c0*/  UMOV UR8, 0xffffffff ;  /* 0xffffffff00087882 */ /* 0x000fc60000000000 */
[----:B------:R-:W-:Y:S05]  /*85d0*/  BRA.DIV UR8, `(.L_x_176) ;  /* 0x0000001608e47947 */ /* 0x000fea000b800000 */
[----:B------:R-:W-:-:S13]  /*85e0*/  ELECT P1, URZ, PT ;  /* 0x00000000003f782f */ /* 0x000fda0003820000 */
.L_x_214:
[----:B------:R-:W0:Y:S01]  /*85f0*/  LDC R10, c[0x0][0x28c] ;  /* 0x0000a300ff0a7b82 */ /* 0x000e220000000800 */
[----:B------:R-:W-:Y:S01]  /*8600*/  BSSY B1, `(.L_x_177) ;  /* 0x000003c000017945 */ /* 0x000fe20003800000 */
[----:B0-----:R-:W-:-:S13]  /*8610*/  ISETP.LT.OR P1, PT, R10, 0x1, !P1 ;  /* 0x000000010a00780c */ /* 0x001fda0004f21670 */
[----:B------:R-:W-:Y:S05]  /*8620*/  @P1 BRA `(.L_x_178) ;  /* 0x0000000000e41947 */ /* 0x000fea0003800000 */
[----:B------:R-:W-:Y:S01]  /*8630*/  LEA R10, R6, UR28, 0x2 ;  /* 0x0000001c060a7c11 */ /* 0x000fe2000f8e10ff */
[----:B------:R-:W-:Y:S01]  /*8640*/  IMAD.MOV.U32 R18, RZ, RZ, RZ ;  /* 0x000000ffff127224 */ /* 0x000fe200078e00ff */
[----:B------:R-:W-:Y:S01]  /*8650*/  LEA R16, R5, UR6, 0x7 ;  /* 0x0000000605107c11 */ /* 0x000fe2000f8e38ff */
[----:B------:R-:W-:Y:S02]  /*8660*/  IMAD.U32 R20, RZ, RZ, UR25 ;  /* 0x00000019ff147e24 */ /* 0x000fe4000f8e00ff */
[----:B------:R-:W-:Y:S02]  /*8670*/  IMAD.MOV.U32 R5, RZ, RZ, R12 ;  /* 0x000000ffff057224 */ /* 0x000fe400078e000c */
[----:B------:R-:W-:Y:S02]  /*8680*/  IMAD.MOV.U32 R6, RZ, RZ, R15 ;  /* 0x000000ffff067224 */ /* 0x000fe400078e000f */
[----:B------:R-:W-:-:S07]  /*8690*/  IMAD.SHL.U32 R17, R10, 0x10, RZ ;  /* 0x000000100a117824 */ /* 0x000fce00078e00ff */
.L_x_182:
[----:B------:R-:W0:Y:S01]  /*86a0*/  S2R R11, SR_CgaCtaId ;  /* 0x00000000000b7919 */ /* 0x000e220000008800 */
[----:B------:R-:W-:-:S04]  /*86b0*/  MOV R10, 0x400 ;  /* 0x00000400000a7802 */ /* 0x000fc80000000f00 */
[----:B0-----:R-:W-:Y:S02]  /*86c0*/  LEA R21, R11, R10, 0x18 ;  /* 0x0000000a0b157211 */ /* 0x001fe400078ec0ff */
[----:B------:R-:W-:Y:S01]  /*86d0*/  SHF.L.U32 R10, R5, 0x1f, RZ ;  /* 0x0000001f050a7819 */ /* 0x000fe200000006ff */
[----:B------:R-:W0:Y:S02]  /*86e0*/  @!P3 LDC R11, c[0x0][0x500] ;  /* 0x00014000ff0bbb82 */ /* 0x000e240000000800 */
[----:B------:R-:W-:-:S04]  /*86f0*/  IMAD R19, R6, 0x8, R21 ;  /* 0x0000000806137824 */ /* 0x000fc800078e0215 */
[----:B------:R-:W1:Y:S02]  /*8700*/  SYNCS.PHASECHK.TRANS64.TRYWAIT P1, [R19+URZ+0x90], R10 ;  /* 0x0000900a130075a7 */ /* 0x000e64000802017f */
[----:B-1----:R-:W-:Y:S05]  /*8710*/  @!P1 BRA `(.L_x_179) ;  /* 0x0000001400b49947 */ /* 0x002fea0003800000 */
.L_x_215:
[----:B-1----:R-:W-:Y:S01]  /*8720*/  PRMT R10, R13, 0x9910, RZ ;  /* 0x000099100d0a7816 */ /* 0x002fe200000000ff */
[----:B0-----:R0:W-:Y:S03]  /*8730*/  @!P3 SYNCS.ARRIVE.TRANS64 RZ, [R19+URZ], R11 ;  /* 0x0000000b13ffb9a7 */ /* 0x0011e6000800003f */
[----:B------:R-:W-:-:S13]  /*8740*/  ISETP.NE.AND P1, PT, R10, 0x2, PT ;  /* 0x000000020a00780c */ /* 0x000fda0003f25270 */
[----:B0-----:R-:W-:Y:S05]  /*8750*/  @P1 BRA `(.L_x_180) ;  /* 0x0000000000041947 */ /* 0x001fea0003800000 */
[----:B------:R-:W-:Y:S01]  /*8760*/  BPT.TRAP 0x1 ;  /* 0x000000040000795c */ /* 0x000fe20000300000 */
.L_x_180:
[----:B------:R-:W-:Y:S05]  /*8770*/  @P0 BRA `(.L_x_181) ;  /* 0x0000000000040947 */ /* 0x000fea0003800000 */
[----:B------:R-:W-:Y:S01]  /*8780*/  BPT.TRAP 0x1 ;  /* 0x000000040000795c */ /* 0x000fe20000300000 */
.L_x_181:
[----:B------:R-:W-:Y:S01]  /*8790*/  LEA R10, R6, UR28, 0x2 ;  /* 0x0000001c060a7c11 */ /* 0x000fe2000f8e10ff */
[----:B------:R-:W-:Y:S01]  /*87a0*/  VIADD R20, R20, 0xffffffff ;  /* 0xffffffff14147836 */ /* 0x000fe20000000000 */
[----:B------:R-:W-:Y:S01]  /*87b0*/  R2UR UR11, R6 ;  /* 0x00000000060b72ca */ /* 0x000fe200000e0000 */
[----:B------:R-:W-:Y:S01]  /*87c0*/  UIADD3 UR16, UP0, UR26, 0xf0, URZ ;  /* 0x000000f01a107890 */ /* 0x000fe2000ff1e03f */
[----:B------:R-:W-:Y:S01]  /*87d0*/  R2UR UR22, R21 ;  /* 0x00000000151672ca */ /* 0x000fe200000e0000 */
[----:B------:R-:W-:Y:S01]  /*87e0*/  IMAD.U32 R10, R10, 0x400, R21 ;  /* 0x000004000a0a7824 */ /* 0x000fe200078e0015 */
[----:B------:R-:W-:Y:S01]  /*87f0*/  R2UR UR23, R17 ;  /* 0x00000000111772ca */ /* 0x000fe200000e0000 */
[----:B------:R-:W-:Y:S01]  /*8800*/  UIADD3 UR30, UP1, UR26, 0x1f0, URZ ;  /* 0x000001f01a1e7890 */ /* 0x000fe2000ff3e03f */
[----:B------:R-:W-:Y:S01]  /*8810*/  R2UR UR9, R19 ;  /* 0x00000000130972ca */ /* 0x000fe200000e0000 */
[----:B------:R-:W-:Y:S01]  /*8820*/  UIADD3.X UR17, URZ, UR27, URZ, UP0, !UPT ;  /* 0x0000001b3f117290 */ /* 0x000fe200087fe43f */
[----:B------:R-:W-:Y:S01]  /*8830*/  R2UR UR8, R10 ;  /* 0x000000000a0872ca */ /* 0x000fe200000e0000 */
[----:B------:R-:W-:Y:S01]  /*8840*/  UPRMT UR21, URZ, 0x5410, UR15 ;  /* 0x000054103f157896 */ /* 0x000fe2000800000f */
[----:B------:R-:W-:Y:S01]  /*8850*/  R2UR UR10, R18 ;  /* 0x00000000120a72ca */ /* 0x000fe200000e0000 */
[----:B------:R-:W-:Y:S01]  /*8860*/  VIADD R6, R6, 0x1 ;  /* 0x0000000106067836 */ /* 0x000fe20000000000 */
[----:B------:R-:W-:Y:S01]  /*8870*/  R2UR UR12, R4 ;  /* 0x00000000040c72ca */ /* 0x000fe200000e0000 */
[----:B------:R-:W-:Y:S01]  /*8880*/  ULEA UR11, UR11, UR7, 0xd ;  /* 0x000000070b0b7291 */ /* 0x000fe2000f8e683f */
[----:B------:R-:W-:Y:S01]  /*8890*/  R2UR UR24, R16 ;  /* 0x00000000101872ca */ /* 0x000fe200000e0000 */
[----:B------:R-:W-:Y:S01]  /*88a0*/  UPRMT UR29, URZ, 0x5410, UR20 ;  /* 0x000054103f1d7896 */ /* 0x000fe20008000014 */
[----:B------:R-:W-:Y:S01]  /*88b0*/  ISETP.GT.AND P4, PT, R20, 0x1, PT ;  /* 0x000000011400780c */ /* 0x000fe20003f84270 */
[----:B------:R-:W-:Y:S01]  /*88c0*/  UIADD3 UR22, UR22, 0x12200, UR11 ;  /* 0x0001220016167890 */ /* 0x000fe2000fffe00b */
[----:B------:R-:W-:Y:S01]  /*88d0*/  ISETP.NE.AND P1, PT, R6, 0x12, PT ;  /* 0x000000120600780c */ /* 0x000fe20003f25270 */
[----:B------:R-:W-:Y:S01]  /*88e0*/  UIADD3.X UR31, URZ, UR27, URZ, UP1, !UPT ;  /* 0x0000001b3f1f7290 */ /* 0x000fe20008ffe43f */
[----:B------:R-:W-:Y:S01]  /*88f0*/  VIADD R18, R18, 0x40 ;  /* 0x0000004012127836 */ /* 0x000fe20000000000 */
[----:B------:R-:W-:Y:S01]  /*8900*/  UIADD3 UR8, UR8, 0x200, URZ ;  /* 0x0000020008087890 */ /* 0x000fe2000fffe03f */
[----:B------:R-:W-:Y:S01]  /*8910*/  SEL R10, RZ, 0x1, P1 ;  /* 0x00000001ff0a7807 */ /* 0x000fe20000800000 */
[----:B------:R-:W-:Y:S01]  /*8920*/  UMOV UR18, 0x0 ;  /* 0x0000000000127882 */ /* 0x000fe20000000000 */
[----:B------:R-:W-:Y:S01]  /*8930*/  UMOV UR19, 0x10000000 ;  /* 0x1000000000137882 */ /* 0x000fe20000000000 */
[----:B------:R-:W-:Y:S01]  /*8940*/  UMOV UR11, UR23 ;  /* 0x00000017000b7c82 */ /* 0x000fe20008000000 */
[----:B------:R-:W-:-:S02]  /*8950*/  LOP3.LUT R5, R5, R10, RZ, 0x3c, !PT ;  /* 0x0000000a05057212 */ /* 0x000fc400078e3cff */
[----:B------:R-:W-:Y:S02]  /*8960*/  SEL R6, R6, RZ, P1 ;  /* 0x000000ff06067207 */ /* 0x000fe40000800000 */
[----:B------:R0:W-:Y:S02]  /*8970*/  UTMALDG.3D.MULTICAST [UR8], [UR16], UR21, desc[UR18] ;  /* 0x00001208100073b4 */ /* 0x0001e40008011815 */
[----:B0-----:R-:W-:Y:S01]  /*8980*/  UMOV UR8, UR22 ;  /* 0x0000001600087c82 */ /* 0x001fe20008000000 */
[----:B------:R-:W-:Y:S02]  /*8990*/  UMOV UR11, UR24 ;  /* 0x00000018000b7c82 */ /* 0x000fe40008000000 */
[----:B------:R0:W-:Y:S02]  /*89a0*/  UTMALDG.3D.MULTICAST [UR8], [UR30], UR29, desc[UR18] ;  /* 0x000012081e0073b4 */ /* 0x0001e4000801181d */
[----:B0-----:R-:W-:Y:S05]  /*89b0*/  @P4 BRA `(.L_x_182) ;  /* 0xfffffffc00384947 */ /* 0x001fea000383ffff */
.L_x_178:
[----:B------:R-:W-:Y:S05]  /*89c0*/  BSYNC B1 ;  /* 0x0000000000017941 */ /* 0x000fea0003800000 */
.L_x_177:
[----:B------:R-:W-:Y:S01]  /*89d0*/  LOP3.LUT P5, RZ, R14, 0xff, RZ, 0xc0, !PT ;  /* 0x000000ff0eff7812 */ /* 0x000fe200078ac0ff */
[----:B------:R-:W-:Y:S01]  /*89e0*/  VIADD R6, R15, UR13 ;  /* 0x0000000d0f067c36 */ /* 0x000fe20008000000 */
[----:B------:R-:W-:Y:S01]  /*89f0*/  ULDC.64 UR8, c[0x0][0x650] ;  /* 0x0001940000087ab9 */ /* 0x000fe20000000a00 */
[----:B------:R-:W-:Y:S01]  /*8a00*/  IMAD.U32 R11, RZ, RZ, UR13 ;  /* 0x0000000dff0b7e24 */ /* 0x000fe2000f8e00ff */
[----:B------:R-:W-:Y:S01]  /*8a10*/  UISETP.GE.U32.AND UP0, UPT, UR13, 0x12, UPT ;  /* 0x000000120d00788c */ /* 0x000fe2000bf06070 */
[----:B------:R-:W-:Y:S01]  /*8a20*/  BSSY B1, `(.L_x_183) ;  /* 0x000006b000017945 */ /* 0x000fe20003800000 */
[----:B------:R-:W-:Y:S02]  /*8a30*/  ISETP.GT.U32.AND P1, PT, R6, 0x11, PT ;  /* 0x000000110600780c */ /* 0x000fe40003f24070 */
[----:B------:R-:W-:Y:S02]  /*8a40*/  PRMT R14, RZ, 0x7610, R14 ;  /* 0x00007610ff0e7816 */ /* 0x000fe4000000000e */
[----:B------:R-:W-:-:S02]  /*8a50*/  ISETP.LT.U32.AND P1, PT, R11, 0x12, P1 ;  /* 0x000000120b00780c */ /* 0x000fc40000f21070 */
[----:B------:R-:W-:Y:S01]  /*8a60*/  PLOP3.LUT P4, PT, PT, PT, UP0, 0x80, 0x0 ;  /* 0x000000000000781c */ /* 0x000fe20003f8f008 */
[----:B------:R-:W0:Y:S01]  /*8a70*/  @P5 S2R R5, SR_CgaCtaId ;  /* 0x0000000000055919 */ /* 0x000e220000008800 */
[----:B------:R-:W-:-:S04]  /*8a80*/  @P5 MOV R4, 0x400 ;  /* 0x0000040000045802 */ /* 0x000fc80000000f00 */
[----:B0-----:R-:W-:Y:S01]  /*8a90*/  @P5 LEA R10, R5, R4, 0x18 ;  /* 0x00000004050a5211 */ /* 0x001fe200078ec0ff */
[----:B------:R-:W-:-:S03]  /*8aa0*/  IMAD.WIDE.U32 R4, R6, 0x38e38e39, RZ ;  /* 0x38e38e3906047825 */ /* 0x000fc600078e00ff */
[----:B------:R0:W-:Y:S01]  /*8ab0*/  @P5 SYNCS.ARRIVE.TRANS64.A1T0 RZ, [R10+URZ+0x158], RZ ;  /* 0x000158ff0aff59a7 */ /* 0x0001e2000810003f */
[----:B------:R-:W-:Y:S01]  /*8ac0*/  IADD3 R2, P5, R2, R8, RZ ;  /* 0x0000000802027210 */ /* 0x000fe20007fbe0ff */
[----:B------:R-:W-:Y:S01]  /*8ad0*/  IMAD.MOV.U32 R4, RZ, RZ, -0x1 ;  /* 0xffffffffff047424 */ /* 0x000fe200078e00ff */
[----:B------:R-:W-:Y:S02]  /*8ae0*/  SHF.R.U32.HI R11, RZ, 0x2, R5 ;  /* 0x00000002ff0b7819 */ /* 0x000fe40000011605 */
[----:B------:R-:W-:Y:S01]  /*8af0*/  SEL R5, RZ, 0x1, !P1 ;  /* 0x00000001ff057807 */ /* 0x000fe20004800000 */
[----:B------:R-:W-:Y:S01]  /*8b00*/  IMAD.X R3, R3, 0x1, R0, P5 ;  /* 0x0000000103037824 */ /* 0x000fe200028e0600 */
[----:B------:R-:W-:Y:S01]  /*8b10*/  ISETP.GE.U32.AND P1, PT, R2, UR8, PT ;  /* 0x0000000802007c0c */ /* 0x000fe2000bf26070 */
[----:B------:R-:W-:Y:S01]  /*8b20*/  IMAD R15, R11, -0x12, R6 ;  /* 0xffffffee0b0f7824 */ /* 0x000fe200078e0206 */
[----:B------:R-:W-:Y:S01]  /*8b30*/  LOP3.LUT R12, R12, R5, RZ, 0x3c, !PT ;  /* 0x000000050c0c7212 */ /* 0x000fe200078e3cff */
[----:B------:R-:W-:Y:S01]  /*8b40*/  IMAD.MOV.U32 R6, RZ, RZ, -0x1 ;  /* 0xffffffffff067424 */ /* 0x000fe200078e00ff */
[----:B------:R-:W-:Y:S01]  /*8b50*/  ISETP.GE.U32.AND.EX P1, PT, R3, UR9, PT, P1 ;  /* 0x0000000903007c0c */ /* 0x000fe2000bf26110 */
[----:B------:R-:W-:Y:S01]  /*8b60*/  IMAD.MOV.U32 R5, RZ, RZ, -0x1 ;  /* 0xffffffffff057424 */ /* 0x000fe200078e00ff */
[----:B------:R-:W-:-:S02]  /*8b70*/  @P4 LOP3.LUT R12, R12, 0x1, R11, 0x78, !PT ;  /* 0x000000010c0c4812 */ /* 0x000fc400078e780b */
[----:B0-----:R-:W-:-:S09]  /*8b80*/  PRMT R10, RZ, 0x7610, R10 ;  /* 0x00007610ff0a7816 */ /* 0x001fd2000000000a */
[----:B------:R-:W-:Y:S05]  /*8b90*/  @P1 BRA `(.L_x_184) ;  /* 0x00000004004c1947 */ /* 0x000fea0003800000 */
[----:B------:R-:W0:Y:S01]  /*8ba0*/  S2R R17, SR_CTAID.X ;  /* 0x0000000000117919 */ /* 0x000e220000002500 */
[----:B------:R-:W-:Y:S01]  /*8bb0*/  ULDC.64 UR8, c[0x0][0x628] ;  /* 0x00018a0000087ab9 */ /* 0x000fe20000000a00 */
[----:B------:R-:W1:Y:S01]  /*8bc0*/  LDC R18, c[0x0][0x144] ;  /* 0x00005100ff127b82 */ /* 0x000e620000000800 */
[----:B------:R-:W-:Y:S01]  /*8bd0*/  ISETP.NE.U32.AND P1, PT, RZ, UR8, PT ;  /* 0x00000008ff007c0c */ /* 0x000fe2000bf25070 */
[----:B------:R-:W2:Y:S01]  /*8be0*/  S2R R6, SR_CTAID.Y ;  /* 0x0000000000067919 */ /* 0x000ea20000002600 */
[----:B------:R-:W-:Y:S01]  /*8bf0*/  ULDC UR10, c[0x0][0x150] ;  /* 0x00005400000a7ab9 */ /* 0x000fe20000000800 */
[----:B------:R-:W-:Y:S01]  /*8c00*/  ULDC UR11, c[0x0][0x630] ;  /* 0x00018c00000b7ab9 */ /* 0x000fe20000000800 */
[----:B------:R-:W-:Y:S01]  /*8c10*/  ISETP.NE.AND.EX P1, PT, RZ, UR9, PT, P1 ;  /* 0x00000009ff007c0c */ /* 0x000fe2000bf25310 */
[----:B------:R-:W-:Y:S01]  /*8c20*/  IMAD.MOV.U32 R4, RZ, RZ, R2 ;  /* 0x000000ffff047224 */ /* 0x000fe200078e0002 */
[----:B0-----:R-:W-:-:S05]  /*8c30*/  I2FP.F32.U32 R5, R17 ;  /* 0x0000001100057245 */ /* 0x001fca0000201000 */
[----:B------:R-:W-:Y:S01]  /*8c40*/  FMUL R20, R5, UR10 ;  /* 0x0000000a05147c20 */ /* 0x000fe20008400000 */
[----:B------:R-:W-:-:S05]  /*8c50*/  IMAD.MOV.U32 R5, RZ, RZ, R3 ;  /* 0x000000ffff057224 */ /* 0x000fca00078e0003 */
[----:B--2---:R-:W-:Y:S05]  /*8c60*/  @!P1 BRA `(.L_x_185) ;  /* 0x0000000000289947 */ /* 0x004fea0003800000 */
[----:B------:R-:W-:Y:S02]  /*8c70*/  ULDC UR10, c[0x0][0x634] ;  /* 0x00018d00000a7ab9 */ /* 0x000fe40000000800 */
[----:B------:R-:W-:-:S05]  /*8c80*/  IADD3 R5, P1, R2, UR10, RZ ;  /* 0x0000000a02057c10 */ /* 0x000fca000ff3e0ff */
[----:B------:R-:W-:-:S04]  /*8c90*/  IMAD.X R19, RZ, RZ, R3, P1 ;  /* 0x000000ffff137224 */ /* 0x000fc800008e0603 */
[----:B------:R-:W-:-:S04]  /*8ca0*/  IMAD.WIDE.U32 R10, R19, UR8, RZ ;  /* 0x00000008130a7c25 */ /* 0x000fc8000f8e00ff */
[----:B------:R-:W-:-:S04]  /*8cb0*/  IMAD.WIDE.U32 R10, P1, R5, UR9, R10 ;  /* 0x00000009050a7c25 */ /* 0x000fc8000f82000a */
[----:B------:R-:W-:-:S04]  /*8cc0*/  IMAD.WIDE.U32 R4, R5, UR8, RZ ;  /* 0x0000000805047c25 */ /* 0x000fc8000f8e00ff */
[----:B------:R-:W-:Y:S01]  /*8cd0*/  IMAD.MOV.U32 R4, RZ, RZ, R11 ;  /* 0x000000ffff047224 */ /* 0x000fe200078e000b */
[----:B------:R-:W-:Y:S01]  /*8ce0*/  IADD3 RZ, P4, R5, R10, RZ ;  /* 0x0000000a05ff7210 */ /* 0x000fe20007f9e0ff */
[----:B------:R-:W-:-:S04]  /*8cf0*/  IMAD.X R5, RZ, RZ, RZ, P1 ;  /* 0x000000ffff057224 */ /* 0x000fc800008e06ff */
[----:B------:R-:W-:-:S08]  /*8d00*/  IMAD.WIDE.U32.X R4, R19, UR9, R4, P4 ;  /* 0x0000000913047c25 */ /* 0x000fd0000a0e0404 */
.L_x_185:
[--C-:B------:R-:W-:Y:S01]  /*8d10*/  SHF.R.U64 R16, R4, UR11, R5.reuse ;  /* 0x0000000b04107c19 */ /* 0x100fe20008001205 */
[----:B------:R-:W0:Y:S01]  /*8d20*/  F2I.U32.TRUNC.NTZ R20, R20 ;  /* 0x0000001400147305 */ /* 0x000e22000020f000 */
[----:B------:R-:W-:Y:S01]  /*8d30*/  SHF.R.U32.HI R4, RZ, UR11, R5 ;  /* 0x0000000bff047c19 */ /* 0x000fe20008011605 */
[----:B------:R-:W-:Y:S01]  /*8d40*/  ULDC.64 UR8, c[0x0][0x620] ;  /* 0x0001880000087ab9 */ /* 0x000fe20000000a00 */
[----:B------:R-:W-:Y:S01]  /*8d50*/  IADD3 R11, P1, RZ, -R16, RZ ;  /* 0x80000010ff0b7210 */ /* 0x000fe20007f3e0ff */
[----:B------:R-:W-:Y:S01]  /*8d60*/  ULDC.64 UR10, c[0x0][0x640] ;  /* 0x00019000000a7ab9 */ /* 0x000fe20000000a00 */
[----:B------:R-:W2:Y:S03]  /*8d70*/  LDC R21, c[0x0][0x148] ;  /* 0x00005200ff157b82 */ /* 0x000ea60000000800 */
[----:B------:R-:W-:Y:S01]  /*8d80*/  IMAD.X R4, RZ, RZ, ~R4, P1 ;  /* 0x000000ffff047224 */ /* 0x000fe200008e0e04 */
[----:B------:R-:W-:-:S03]  /*8d90*/  ISETP.NE.U32.AND P1, PT, RZ, UR10, PT ;  /* 0x0000000aff007c0c */ /* 0x000fc6000bf25070 */
[----:B------:R-:W-:Y:S01]  /*8da0*/  IMAD R10, R4, UR8, RZ ;  /* 0x00000008040a7c24 */ /* 0x000fe2000f8e02ff */
[----:B------:R-:W-:Y:S01]  /*8db0*/  ISETP.NE.AND.EX P1, PT, RZ, UR11, PT, P1 ;  /* 0x0000000bff007c0c */ /* 0x000fe2000bf25310 */
[----:B------:R-:W-:Y:S01]  /*8dc0*/  IMAD.WIDE.U32 R4, R11, UR8, R2 ;  /* 0x000000080b047c25 */ /* 0x000fe2000f8e0002 */
[----:B------:R-:W-:-:S03]  /*8dd0*/  ULDC UR8, c[0x0][0x618] ;  /* 0x0001860000087ab9 */ /* 0x000fc60000000800 */
[----:B------:R-:W-:Y:S01]  /*8de0*/  IMAD R11, R11, UR9, R10 ;  /* 0x000000090b0b7c24 */ /* 0x000fe2000f8e020a */
[----:B------:R-:W-:Y:S01]  /*8df0*/  ULDC UR9, c[0x0][0x154] ;  /* 0x0000550000097ab9 */ /* 0x000fe20000000800 */
[----:B0-----:R-:W-:Y:S02]  /*8e00*/  IMAD.MOV R10, RZ, RZ, -R20 ;  /* 0x000000ffff0a7224 */ /* 0x001fe400078e0a14 */
[----:B------:R-:W-:Y:S02]  /*8e10*/  IMAD.IADD R5, R5, 0x1, R11 ;  /* 0x0000000105057824 */ /* 0x000fe400078e020b */
[----:B-1----:R-:W-:Y:S01]  /*8e20*/  IMAD R17, R18, R10, R17 ;  /* 0x0000000a12117224 */ /* 0x002fe200078e0211 */
[----:B------:R-:W-:Y:S02]  /*8e30*/  I2FP.F32.U32 R10, R6 ;  /* 0x00000006000a7245 */ /* 0x000fe40000201000 */
[--C-:B------:R-:W-:Y:S02]  /*8e40*/  SHF.R.U64 R18, R4, UR8, R5.reuse ;  /* 0x0000000804127c19 */ /* 0x100fe40008001205 */
[----:B------:R-:W-:Y:S01]  /*8e50*/  SHF.R.U32.HI R5, RZ, UR8, R5 ;  /* 0x00000008ff057c19 */ /* 0x000fe20008011605 */
[----:B------:R-:W-:Y:S01]  /*8e60*/  FMUL R10, R10, UR9 ;  /* 0x000000090a0a7c20 */ /* 0x000fe20008400000 */
[----:B------:R-:W-:-:S02]  /*8e70*/  ULDC UR8, c[0x0][0x608] ;  /* 0x0001820000087ab9 */ /* 0x000fc40000000800 */
[--C-:B------:R-:W-:Y:S01]  /*8e80*/  SHF.R.U64 R20, R18, UR8, R5.reuse ;  /* 0x0000000812147c19 */ /* 0x100fe20008001205 */
[----:B------:R0:W1:Y:S01]  /*8e90*/  F2I.U32.TRUNC.NTZ R22, R10 ;  /* 0x0000000a00167305 */ /* 0x000062000020f000 */
[----:B------:R-:W-:Y:S01]  /*8ea0*/  SHF.R.U32.HI R5, RZ, UR8, R5 ;  /* 0x00000008ff057c19 */ /* 0x000fe20008011605 */
[----:B------:R-:W-:-:S03]  /*8eb0*/  ULDC UR8, c[0x0][0x658] ;  /* 0x0001960000087ab9 */ /* 0x000fc60000000800 */
[--C-:B------:R-:W-:Y:S02]  /*8ec0*/  SHF.R.U64 R19, R20, UR8, R5.reuse ;  /* 0x0000000814137c19 */ /* 0x100fe40008001205 */
[----:B------:R-:W-:-:S03]  /*8ed0*/  SHF.R.U32.HI R23, RZ, UR8, R5 ;  /* 0x00000008ff177c19 */ /* 0x000fc60008011605 */
[----:B------:R-:W-:Y:S02]  /*8ee0*/  IMAD.MOV.U32 R4, RZ, RZ, R19 ;  /* 0x000000ffff047224 */ /* 0x000fe400078e0013 */
[----:B------:R-:W-:Y:S01]  /*8ef0*/  IMAD.MOV.U32 R5, RZ, RZ, R23 ;  /* 0x000000ffff057224 */ /* 0x000fe200078e0017 */
[----:B0-----:R-:W-:Y:S06]  /*8f00*/  @!P1 BRA `(.L_x_186) ;  /* 0x0000000000289947 */ /* 0x001fec0003800000 */
        /* <DEDUP_REMOVED lines=10> */
.L_x_186:
[----:B------:R-:W-:Y:S01]  /*8fb0*/  ULDC UR8, c[0x0][0x648] ;  /* 0x0001920000087ab9 */ /* 0x000fe20000000800 */
[----:B-1----:R-:W-:Y:S01]  /*8fc0*/  IMAD.MOV R22, RZ, RZ, -R22 ;  /* 0x000000ffff167224 */ /* 0x002fe200078e0a16 */
[----:B------:R-:W-:Y:S01]  /*8fd0*/  SHF.R.U64 R5, R4, UR8, R5 ;  /* 0x0000000804057c19 */ /* 0x000fe20008001205 */
[----:B------:R-:W-:Y:S01]  /*8fe0*/  ULDC UR8, c[0x0][0x638] ;  /* 0x00018e0000087ab9 */ /* 0x000fe20000000800 */
[----:B------:R-:W-:Y:S01]  /*8ff0*/  LOP3.LUT R4, R20, UR14, RZ, 0xc0, !PT ;  /* 0x0000000e14047c12 */ /* 0x000fe2000f8ec0ff */
[----:B--2---:R-:W-:Y:S01]  /*9000*/  @P2 IMAD R17, R21, R22, R6 ;  /* 0x0000001615112224 */ /* 0x004fe200078e0206 */
[----:B------:R-:W-:Y:S01]  /*9010*/  LOP3.LUT R18, R18, UR4, RZ, 0xc0, !PT ;  /* 0x0000000412127c12 */ /* 0x000fe2000f8ec0ff */
[----:B------:R-:W-:Y:S01]  /*9020*/  IMAD.MOV R6, RZ, RZ, -R5 ;  /* 0x000000ffff067224 */ /* 0x000fe200078e0a05 */
[----:B------:R-:W-:Y:S01]  /*9030*/  ULDC UR9, c[0x0][0x610] ;  /* 0x0001840000097ab9 */ /* 0x000fe20000000800 */
[----:B------:R-:W-:Y:S02]  /*9040*/  IMAD R4, R5, UR5, R4 ;  /* 0x0000000505047c24 */ /* 0x000fe4000f8e0204 */
[----:B------:R-:W-:Y:S01]  /*9050*/  IMAD R19, R6, UR8, R19 ;  /* 0x0000000806137c24 */ /* 0x000fe2000f8e0213 */
[----:B------:R-:W-:Y:S01]  /*9060*/  ULDC UR8, c[0x0][0x600] ;  /* 0x0001800000087ab9 */ /* 0x000fe20000000800 */
[----:B------:R-:W-:-:S02]  /*9070*/  IMAD R17, R4, UR9, R17 ;  /* 0x0000000904117c24 */ /* 0x000fc4000f8e0211 */
[----:B------:R-:W-:Y:S02]  /*9080*/  IMAD R6, R19, UR8, R18 ;  /* 0x0000000813067c24 */ /* 0x000fe4000f8e0212 */
[----:B------:R-:W-:Y:S02]  /*9090*/  IMAD.MOV.U32 R10, RZ, RZ, 0x1 ;  /* 0x00000001ff0a7424 */ /* 0x000fe400078e00ff */
[----:B------:R-:W-:Y:S01]  /*90a0*/  IMAD.MOV.U32 R4, RZ, RZ, R16 ;  /* 0x000000ffff047224 */ /* 0x000fe200078e0010 */
[----:B------:R-:W-:Y:S02]  /*90b0*/  SEL R5, R6, R17, !P2 ;  /* 0x0000001106057207 */ /* 0x000fe40005000000 */
[----:B------:R-:W-:-:S07]  /*90c0*/  SEL R6, R17, R6, !P2 ;  /* 0x0000000611067207 */ /* 0x000fce0005000000 */
.L_x_184:
[----:B------:R-:W-:Y:S05]  /*90d0*/  BSYNC B1 ;  /* 0x0000000000017941 */ /* 0x000fea0003800000 */
.L_x_183:
[----:B------:R-:W-:-:S13]  /*90e0*/  LOP3.LUT P1, RZ, R10, 0xff, RZ, 0xc0, !PT ;  /* 0x000000ff0aff7812 */ /* 0x000fda000782c0ff */
[----:B------:R-:W-:Y:S05]  /*90f0*/  @P1 BRA `(.L_x_187) ;  /* 0xfffffff400301947 */ /* 0x000fea000383ffff */
[----:B------:R-:W-:Y:S05]  /*9100*/  BSYNC B0 ;  /* 0x0000000000007941 */ /* 0x000fea0003800000 */
.L_x_175:
[----:B------:R-:W-:-:S03]  /*9110*/  UMOV UR8, 0xffffffff ;  /* 0xffffffff00087882 */ /* 0x000fc60000000000 */
[----:B------:R-:W-:Y:S05]  /*9120*/  BRA.DIV UR8, `(.L_x_188) ;  /* 0x0000000e08447947 */ /* 0x000fea000b800000 */
[----:B------:R-:W-:-:S13]  /*9130*/  ELECT P0, URZ, PT ;  /* 0x00000000003f782f */ /* 0x000fda0003800000 */
.L_x_218:
[----:B------:R-:W-:Y:S04]  /*9140*/  BSSY B0, `(.L_x_189) ;  /* 0x00000a9000007945 */ /* 0x000fe80003800000 */
[----:B------:R-:W-:Y:S05]  /*9150*/  @!P0 BRA `(.L_x_190) ;  /* 0x00000008009c8947 */ /* 0x000fea0003800000 */
[----:B------:R-:W-:-:S04]  /*9160*/  LOP3.LUT R7, R7, 0x2, RZ, 0xfc, !PT ;  /* 0x0000000207077812 */ /* 0x000fc800078efcff */
[----:B------:R-:W-:-:S13]  /*9170*/  ISETP.NE.AND P0, PT, R7, 0x3, PT ;  /* 0x000000030700780c */ /* 0x000fda0003f05270 */
[----:B------:R-:W-:Y:S05]  /*9180*/  @!P0 BRA `(.L_x_191) ;  /* 0x0000000000048947 */ /* 0x000fea0003800000 */
[----:B------:R-:W-:Y:S01]  /*9190*/  BPT.TRAP 0x1 ;  /* 0x000000040000795c */ /* 0x000fe20000300000 */
.L_x_191:
[----:B------:R-:W0:Y:S01]  /*91a0*/  S2R R3, SR_CgaCtaId ;  /* 0x0000000000037919 */ /* 0x000e220000008800 */
[----:B------:R-:W-:Y:S02]  /*91b0*/  MOV R0, 0x400 ;  /* 0x0000040000007802 */ /* 0x000fe40000000f00 */
[----:B------:R-:W-:Y:S02]  /*91c0*/  SHF.L.U32 R2, R12, 0x1f, RZ ;  /* 0x0000001f0c027819 */ /* 0x000fe400000006ff */
[----:B0-----:R-:W-:-:S05]  /*91d0*/  LEA R0, R3, R0, 0x18 ;  /* 0x0000000003007211 */ /* 0x001fca00078ec0ff */
[----:B------:R-:W-:-:S04]  /*91e0*/  VIADD R0, R0, 0x90 ;  /* 0x0000009000007836 */ /* 0x000fc80000000000 */
[C---:B------:R-:W-:Y:S02]  /*91f0*/  IMAD R5, R15.reuse, 0x8, R0 ;  /* 0x000000080f057824 */ /* 0x040fe400078e0200 */
[----:B------:R-:W-:Y:S02]  /*9200*/  VIADD R15, R15, 0x1 ;  /* 0x000000010f0f7836 */ /* 0x000fe40000000000 */
[----:B------:R-:W0:Y:S03]  /*9210*/  SYNCS.PHASECHK.TRANS64.TRYWAIT P0, [R5+URZ], R2 ;  /* 0x00000002050075a7 */ /* 0x000e26000800017f */
[----:B------:R-:W-:-:S04]  /*9220*/  ISETP.NE.AND P1, PT, R15, 0x12, PT ;  /* 0x000000120f00780c */ /* 0x000fc80003f25270 */
[----:B------:R-:W-:Y:S02]  /*9230*/  SEL R3, RZ, 0x1, P1 ;  /* 0x00000001ff037807 */ /* 0x000fe40000800000 */
[----:B------:R-:W-:Y:S02]  /*9240*/  SEL R15, R15, RZ, P1 ;  /* 0x000000ff0f0f7207 */ /* 0x000fe40000800000 */
[----:B------:R-:W-:-:S03]  /*9250*/  LOP3.LUT R12, R12, R3, RZ, 0x3c, !PT ;  /* 0x000000030c0c7212 */ /* 0x000fc600078e3cff */
[----:B------:R-:W-:Y:S01]  /*9260*/  IMAD R7, R15, 0x8, R0 ;  /* 0x000000080f077824 */ /* 0x000fe200078e0200 */
[----:B------:R-:W-:Y:S01]  /*9270*/  SHF.L.U32 R4, R12, 0x1f, RZ ;  /* 0x0000001f0c047819 */ /* 0x000fe200000006ff */
[----:B0-----:R-:W-:Y:S06]  /*9280*/  @!P0 BRA `(.L_x_192) ;  /* 0x0000000c00108947 */ /* 0x001fec0003800000 */
.L_x_219:
[----:B------:R-:W1:Y:S01]  /*9290*/  SYNCS.PHASECHK.TRANS64.TRYWAIT P0, [R7+URZ], R4 ;  /* 0x00000004070075a7 */ /* 0x000e62000800017f */
[----:B0-----:R-:W-:-:S05]  /*92a0*/  VIADD R2, R15, 0x1 ;  /* 0x000000010f027836 */ /* 0x001fca0000000000 */
[----:B------:R-:W-:-:S04]  /*92b0*/  ISETP.NE.AND P1, PT, R2, 0x12, PT ;  /* 0x000000120200780c */ /* 0x000fc80003f25270 */
[----:B------:R-:W-:Y:S02]  /*92c0*/  SEL R3, RZ, 0x1, P1 ;  /* 0x00000001ff037807 */ /* 0x000fe40000800000 */
[----:B------:R-:W-:Y:S02]  /*92d0*/  SEL R9, R2, RZ, P1 ;  /* 0x000000ff02097207 */ /* 0x000fe40000800000 */
[----:B------:R-:W-:-:S03]  /*92e0*/  LOP3.LUT R12, R12, R3, RZ, 0x3c, !PT ;  /* 0x000000030c0c7212 */ /* 0x000fc600078e3cff */
[----:B------:R-:W-:Y:S01]  /*92f0*/  IMAD R6, R9, 0x8, R0 ;  /* 0x0000000809067824 */ /* 0x000fe200078e0200 */
[----:B------:R-:W-:Y:S01]  /*9300*/  SHF.L.U32 R5, R12, 0x1f, RZ ;  /* 0x0000001f0c057819 */ /* 0x000fe200000006ff */
[----:B-1----:R-:W-:Y:S06]  /*9310*/  @!P0 BRA `(.L_x_193) ;  /* 0x0000000c00008947 */ /* 0x002fec0003800000 */
.L_x_220:
[----:B------:R-:W1:Y:S01]  /*9320*/  SYNCS.PHASECHK.TRANS64.TRYWAIT P0, [R6+URZ], R5 ;  /* 0x00000005060075a7 */ /* 0x000e62000800017f */
[----:B------:R-:W-:-:S05]  /*9330*/  VIADD R2, R9, 0x1 ;  /* 0x0000000109027836 */ /* 0x000fca0000000000 */
[----:B------:R-:W-:-:S04]  /*9340*/  ISETP.NE.AND P1, PT, R2, 0x12, PT ;  /* 0x000000120200780c */ /* 0x000fc80003f25270 */
[----:B------:R-:W-:Y:S02]  /*9350*/  SEL R3, RZ, 0x1, P1 ;  /* 0x00000001ff037807 */ /* 0x000fe40000800000 */
[----:B0-----:R-:W-:Y:S02]  /*9360*/  SEL R7, R2, RZ, P1 ;  /* 0x000000ff02077207 */ /* 0x001fe40000800000 */
[----:B------:R-:W-:-:S03]  /*9370*/  LOP3.LUT R12, R12, R3, RZ, 0x3c, !PT ;  /* 0x000000030c0c7212 */ /* 0x000fc600078e3cff */
[----:B------:R-:W-:Y:S01]  /*9380*/  IMAD R9, R7, 0x8, R0 ;  /* 0x0000000807097824 */ /* 0x000fe200078e0200 */
[----:B------:R-:W-:Y:S01]  /*9390*/  SHF.L.U32 R4, R12, 0x1f, RZ ;  /* 0x0000001f0c047819 */ /* 0x000fe200000006ff */
[----:B-1----:R-:W-:Y:S06]  /*93a0*/  @!P0 BRA `(.L_x_194) ;  /* 0x0000000800f08947 */ /* 0x002fec0003800000 */
.L_x_221:
[----:B------:R-:W1:Y:S01]  /*93b0*/  SYNCS.PHASECHK.TRANS64.TRYWAIT P0, [R9+URZ], R4 ;  /* 0x00000004090075a7 */ /* 0x000e62000800017f */
[----:B------:R-:W-:-:S05]  /*93c0*/  VIADD R2, R7, 0x1 ;  /* 0x0000000107027836 */ /* 0x000fca0000000000 */
[----:B------:R-:W-:-:S04]  /*93d0*/  ISETP.NE.AND P1, PT, R2, 0x12, PT ;  /* 0x000000120200780c */ /* 0x000fc80003f25270 */
[----:B------:R-:W-:Y:S02]  /*93e0*/  SEL R3, RZ, 0x1, P1 ;  /* 0x00000001ff037807 */ /* 0x000fe40000800000 */
[----:B------:R-:W-:Y:S02]  /*93f0*/  SEL R7, R2, RZ, P1 ;  /* 0x000000ff02077207 */ /* 0x000fe40000800000 */
[----:B------:R-:W-:-:S03]  /*9400*/  LOP3.LUT R12, R12, R3, RZ, 0x3c, !PT ;  /* 0x000000030c0c7212 */ /* 0x000fc600078e3cff */
[----:B0-----:R-:W-:Y:S01]  /*9410*/  IMAD R6, R7, 0x8, R0 ;  /* 0x0000000807067824 */ /* 0x001fe200078e0200 */
[----:B------:R-:W-:Y:S01]  /*9420*/  SHF.L.U32 R5, R12, 0x1f, RZ ;  /* 0x0000001f0c057819 */ /* 0x000fe200000006ff */
[----:B-1----:R-:W-:Y:S06]  /*9430*/  @!P0 BRA `(.L_x_195) ;  /* 0x0000000800e08947 */ /* 0x002fec0003800000 */
.L_x_222:
        /* <DEDUP_REMOVED lines=9> */
.L_x_223:
        /* <DEDUP_REMOVED lines=9> */
.L_x_224:
        /* <DEDUP_REMOVED lines=9> */
.L_x_225:
        /* <DEDUP_REMOVED lines=9> */
.L_x_226:
        /* <DEDUP_REMOVED lines=9> */
.L_x_227:
        /* <DEDUP_REMOVED lines=9> */
.L_x_228:
        /* <DEDUP_REMOVED lines=9> */
.L_x_229:
        /* <DEDUP_REMOVED lines=9> */
.L_x_230:
        /* <DEDUP_REMOVED lines=9> */
.L_x_231:
        /* <DEDUP_REMOVED lines=9> */
.L_x_232:
        /* <DEDUP_REMOVED lines=9> */
.L_x_233:
        /* <DEDUP_REMOVED lines=9> */
.L_x_234:
[----:B------:R-:W1:Y:S01]  /*9b00*/  SYNCS.PHASECHK.TRANS64.TRYWAIT P0, [R6+URZ], R5 ;  /* 0x00000005060075a7 */ /* 0x000e62000800017f */
[----:B------:R-:W-:-:S05]  /*9b10*/  VIADD R2, R7, 0x1 ;  /* 0x0000000107027836 */ /* 0x000fca0000000000 */
[----:B------:R-:W-:-:S04]  /*9b20*/  ISETP.NE.AND P1, PT, R2, 0x12, PT ;  /* 0x000000120200780c */ /* 0x000fc80003f25270 */
[----:B0-----:R-:W-:Y:S02]  /*9b30*/  SEL R4, RZ, 0x1, P1 ;  /* 0x00000001ff047807 */ /* 0x001fe40000800000 */
[----:B------:R-:W-:Y:S02]  /*9b40*/  SEL R3, R2, RZ, P1 ;  /* 0x000000ff02037207 */ /* 0x000fe40000800000 */
[----:B------:R-:W-:Y:S01]  /*9b50*/  LOP3.LUT R4, R11, R4, RZ, 0x3c, !PT ;  /* 0x000000040b047212 */ /* 0x000fe200078e3cff */
[----:B-1----:R-:W-:Y:S06]  /*9b60*/  @!P0 BRA `(.L_x_208) ;  /* 0x0000000800188947 */ /* 0x002fec0003800000 */
.L_x_235:
[----:B------:R-:W-:Y:S01]  /*9b70*/  IMAD R3, R3, 0x8, R0 ;  /* 0x0000000803037824 */ /* 0x000fe200078e0200 */
[----:B------:R-:W-:-:S07]  /*9b80*/  SHF.L.U32 R0, R4, 0x1f, RZ ;  /* 0x0000001f04007819 */ /* 0x000fce00000006ff */
.L_x_209:
[----:B-1----:R1:W2:Y:S02]  /*9b90*/  SYNCS.PHASECHK.TRANS64.TRYWAIT P0, [R3+URZ], R0 ;  /* 0x00000000030075a7 */ /* 0x0022a4000800017f */
[----:B--2---:R-:W-:Y:S05]  /*9ba0*/  @!P0 NANOSLEEP.SYNCS 0x989680 ;  /* 0x009896800000895d */ /* 0x004fea0003900000 */
[----:B------:R-:W2:Y:S02]  /*9bb0*/  @!P0 SYNCS.PHASECHK.TRANS64 P0, [R3+URZ], R0 ;  /* 0x00000000030085a7 */ /* 0x000ea4000800007f */
[----:B--2---:R-:W-:Y:S05]  /*9bc0*/  @!P0 BRA `(.L_x_209) ;  /* 0xfffffffc00f08947 */ /* 0x004fea000383ffff */
.L_x_190:
[----:B------:R-:W-:Y:S05]  /*9bd0*/  BSYNC B0 ;  /* 0x0000000000007941 */ /* 0x000fea0003800000 */
.L_x_189:
[----:B------:R-:W-:Y:S05]  /*9be0*/  EXIT ;  /* 0x000000000000794d */ /* 0x000fea0003800000 */
.L_x_20:
[----:B0-----:R-:W-:-:S04]  /*9bf0*/  IMAD.U32 R19, RZ, RZ, UR15 ;  /* 0x0000000fff137e24 */ /* 0x001fc8000f8e00ff */
[----:B------:R0:W1:Y:S03]  /*9c00*/  SYNCS.PHASECHK.TRANS64.TRYWAIT P0, [R19+URZ+-0x8], R18 ;  /* 0xfffff812130075a7 */ /* 0x000066000800017f */
[----:B-1----:R-:W-:Y:S05]  /*9c10*/  @!P0 NANOSLEEP.SYNCS 0x989680 ;  /* 0x009896800000895d */ /* 0x002fea0003900000 */
[----:B------:R-:W1:Y:S02]  /*9c20*/  @!P0 SYNCS.PHASECHK.TRANS64 P0, [R19+URZ+-0x8], R18 ;  /* 0xfffff812130085a7 */ /* 0x000e64000800007f */
[----:B-1----:R-:W-:Y:S05]  /*9c30*/  @!P0 BRA `(.L_x_20) ;  /* 0xfffffffc00ec8947 */ /* 0x002fea000383ffff */
[----:B------:R-:W-:Y:S05]  /*9c40*/  BRA `(.L_x_210) ;  /* 0xffffff7c000c7947 */ /* 0x000fea000383ffff */
.L_x_25:
[----:B-1----:R-:W-:-:S04]  /*9c50*/  IMAD.U32 R19, RZ, RZ, UR6 ;  /* 0x00000006ff137e24 */ /* 0x002fc8000f8e00ff */
[----:B------:R1:W4:Y:S03]  /*9c60*/  SYNCS.PHASECHK.TRANS64.TRYWAIT P0, [R19+URZ], R18 ;  /* 0x00000012130075a7 */ /* 0x000326000800017f */
[----:B----4-:R-:W-:Y:S05]  /*9c70*/  @!P0 NANOSLEEP.SYNCS 0x989680 ;  /* 0x009896800000895d */ /* 0x010fea0003900000 */
[----:B------:R-:W4:Y:S02]  /*9c80*/  @!P0 SYNCS.PHASECHK.TRANS64 P0, [R19+URZ], R18 ;  /* 0x00000012130085a7 */ /* 0x000f24000800007f */
[----:B----4-:R-:W-:Y:S05]  /*9c90*/  @!P0 BRA `(.L_x_25) ;  /* 0xfffffffc00ec8947 */ /* 0x010fea000383ffff */
[----:B------:R-:W-:Y:S05]  /*9ca0*/  BRA `(.L_x_24) ;  /* 0xffffff8000387947 */ /* 0x000fea000383ffff */
.L_x_31:
[----:B-1----:R-:W-:-:S04]  /*9cb0*/  IMAD.U32 R21, RZ, RZ, UR9 ;  /* 0x00000009ff157e24 */ /* 0x002fc8000f8e00ff */
[----:B------:R1:W4:Y:S03]  /*9cc0*/  SYNCS.PHASECHK.TRANS64.TRYWAIT P0, [R21+URZ], R20 ;  /* 0x00000014150075a7 */ /* 0x000326000800017f */
[----:B----4-:R-:W-:Y:S05]  /*9cd0*/  @!P0 NANOSLEEP.SYNCS 0x989680 ;  /* 0x009896800000895d */ /* 0x010fea0003900000 */
[----:B------:R-:W4:Y:S02]  /*9ce0*/  @!P0 SYNCS.PHASECHK.TRANS64 P0, [R21+URZ], R20 ;  /* 0x00000014150085a7 */ /* 0x000f24000800007f */
[----:B----4-:R-:W-:Y:S05]  /*9cf0*/  @!P0 BRA `(.L_x_31) ;  /* 0xfffffffc00ec8947 */ /* 0x010fea000383ffff */
[----:B------:R-:W-:Y:S05]  /*9d00*/  BRA `(.L_x_30) ;  /* 0xffffff8800707947 */ /* 0x000fea000383ffff */
.L_x_39:
[----:B0-----:R-:W-:-:S04]  /*9d10*/  IMAD.U32 R19, RZ, RZ, UR15 ;  /* 0x0000000fff137e24 */ /* 0x001fc8000f8e00ff */
[----:B------:R0:W1:Y:S03]  /*9d20*/  SYNCS.PHASECHK.TRANS64.TRYWAIT P0, [R19+URZ+0x8], R18 ;  /* 0x00000812130075a7 */ /* 0x000066000800017f */
[----:B-1----:R-:W-:Y:S05]  /*9d30*/  @!P0 NANOSLEEP.SYNCS 0x989680 ;  /* 0x009896800000895d */ /* 0x002fea0003900000 */
[----:B------:R-:W1:Y:S02]  /*9d40*/  @!P0 SYNCS.PHASECHK.TRANS64 P0, [R19+URZ+0x8], R18 ;  /* 0x00000812130085a7 */ /* 0x000e64000800007f */
[----:B-1----:R-:W-:Y:S05]  /*9d50*/  @!P0 BRA `(.L_x_39) ;  /* 0xfffffffc00ec8947 */ /* 0x002fea000383ffff */
[----:B------:R-:W-:Y:S05]  /*9d60*/  BRA `(.L_x_211) ;  /* 0xffffff9400dc7947 */ /* 0x000fea000383ffff */
.L_x_176:
[----:B------:R-:W-:Y:S01]  /*9d70*/  BSSY B1, `(.L_x_212) ;  /* 0x0000006000017945 */ /* 0x000fe20003800000 */
[----:B------:R-:W-:-:S07]  /*9d80*/  IMAD.MOV.U32 R10, RZ, RZ, -0x1 ;  /* 0xffffffffff0a7424 */ /* 0x000fce00078e00ff */
[----:B------:R-:W-:Y:S05]  /*9d90*/  WARPSYNC.COLLECTIVE R10, `(.L_x_213) ;  /* 0x000000000a0c7348 */ /* 0x000fea0003c00000 */
[----:B------:R-:W-:Y:S02]  /*9da0*/  ELECT P1, UR62, PT ;  /* 0x00000000003e782f */ /* 0x000fe40003820000 */
[----:B------:R-:W-:Y:S01]  /*9db0*/  MOV R10, UR62 ;  /* 0x0000003e000a7c02 */ /* 0x000fe20008000f00 */
[----:B------:R-:W-:Y:S10]  /*9dc0*/  ENDCOLLECTIVE ;  /* 0x000000000000791b */ /* 0x000ff40003800000 */
.L_x_213:
[----:B------:R-:W-:Y:S05]  /*9dd0*/  BSYNC B1 ;  /* 0x0000000000017941 */ /* 0x000fea0003800000 */
.L_x_212:
[----:B------:R-:W-:Y:S05]  /*9de0*/  BRA `(.L_x_214) ;  /* 0xffffffe800007947 */ /* 0x000fea000383ffff */
.L_x_179:
[----:B-1----:R1:W2:Y:S02]  /*9df0*/  SYNCS.PHASECHK.TRANS64.TRYWAIT P1, [R19+URZ+0x90], R10 ;  /* 0x0000900a130075a7 */ /* 0x0022a4000802017f */
[----:B--2---:R-:W-:Y:S05]  /*9e00*/  @!P1 NANOSLEEP.SYNCS 0x989680 ;  /* 0x009896800000995d */ /* 0x004fea0003900000 */
[----:B------:R-:W2:Y:S02]  /*9e10*/  @!P1 SYNCS.PHASECHK.TRANS64 P1, [R19+URZ+0x90], R10 ;  /* 0x0000900a130095a7 */ /* 0x000ea4000802007f */
[----:B--2---:R-:W-:Y:S05]  /*9e20*/  @!P1 BRA `(.L_x_179) ;  /* 0xfffffffc00f09947 */ /* 0x004fea000383ffff */
[----:B------:R-:W-:Y:S05]  /*9e30*/  BRA `(.L_x_215) ;  /* 0xffffffe800387947 */ /* 0x000fea000383ffff */
.L_x_188:
[----:B------:R-:W-:Y:S01]  /*9e40*/  BSSY B0, `(.L_x_216) ;  /* 0x0000006000007945 */ /* 0x000fe20003800000 */
[----:B------:R-:W-:-:S07]  /*9e50*/  IMAD.MOV.U32 R10, RZ, RZ, -0x1 ;  /* 0xffffffffff0a7424 */ /* 0x000fce00078e00ff */
[----:B------:R-:W-:Y:S05]  /*9e60*/  WARPSYNC.COLLECTIVE R10, `(.L_x_217) ;  /* 0x000000000a0c7348 */ /* 0x000fea0003c00000 */
[----:B------:R-:W-:Y:S02]  /*9e70*/  ELECT P1, UR62, PT ;  /* 0x00000000003e782f */ /* 0x000fe40003820000 */
[----:B------:R-:W-:Y:S01]  /*9e80*/  MOV R10, UR62 ;  /* 0x0000003e000a7c02 */ /* 0x000fe20008000f00 */
[----:B------:R-:W-:Y:S10]  /*9e90*/  ENDCOLLECTIVE ;  /* 0x000000000000791b */ /* 0x000ff40003800000 */
.L_x_217:
[----:B------:R-:W-:Y:S05]  /*9ea0*/  BSYNC B0 ;  /* 0x0000000000007941 */ /* 0x000fea0003800000 */
.L_x_216:
[----:B------:R-:W-:Y:S01]  /*9eb0*/  PLOP3.LUT P0, PT, P1, PT, PT, 0x80, 0x0 ;  /* 0x000000000000781c */ /* 0x000fe20000f0f070 */
[----:B------:R-:W-:-:S12]  /*9ec0*/  BRA `(.L_x_218) ;  /* 0xfffffff0009c7947 */ /* 0x000fd8000383ffff */
.L_x_192:
[----:B0-----:R0:W1:Y:S02]  /*9ed0*/  SYNCS.PHASECHK.TRANS64.TRYWAIT P0, [R5+URZ], R2 ;  /* 0x00000002050075a7 */ /* 0x001064000800017f */
[----:B-1----:R-:W-:Y:S05]  /*9ee0*/  @!P0 NANOSLEEP.SYNCS 0x989680 ;  /* 0x009896800000895d */ /* 0x002fea0003900000 */
[----:B------:R-:W1:Y:S02]  /*9ef0*/  @!P0 SYNCS.PHASECHK.TRANS64 P0, [R5+URZ], R2 ;  /* 0x00000002050085a7 */ /* 0x000e64000800007f */
[----:B-1----:R-:W-:Y:S05]  /*9f00*/  @!P0 BRA `(.L_x_192) ;  /* 0xfffffffc00f08947 */ /* 0x002fea000383ffff */
[----:B------:R-:W-:Y:S05]  /*9f10*/  BRA `(.L_x_219) ;  /* 0xfffffff000dc7947 */ /* 0x000fea000383ffff */
.L_x_193:
[----:B0-----:R0:W1:Y:S02]  /*9f20*/  SYNCS.PHASECHK.TRANS64.TRYWAIT P0, [R7+URZ], R4 ;  /* 0x00000004070075a7 */ /* 0x001064000800017f */
[----:B-1----:R-:W-:Y:S05]  /*9f30*/  @!P0 NANOSLEEP.SYNCS 0x989680 ;  /* 0x009896800000895d */ /* 0x002fea0003900000 */
[----:B------:R-:W1:Y:S02]  /*9f40*/  @!P0 SYNCS.PHASECHK.TRANS64 P0, [R7+URZ], R4 ;  /* 0x00000004070085a7 */ /* 0x000e64000800007f */
[----:B-1----:R-:W-:Y:S05]  /*9f50*/  @!P0 BRA `(.L_x_193) ;  /* 0xfffffffc00f08947 */ /* 0x002fea000383ffff */
[----:B------:R-:W-:Y:S05]  /*9f60*/  BRA `(.L_x_220) ;  /* 0xfffffff000ec7947 */ /* 0x000fea000383ffff */
.L_x_194:
[----:B0-----:R0:W1:Y:S02]  /*9f70*/  SYNCS.PHASECHK.TRANS64.TRYWAIT P0, [R6+URZ], R5 ;  /* 0x00000005060075a7 */ /* 0x001064000800017f */
[----:B-1----:R-:W-:Y:S05]  /*9f80*/  @!P0 NANOSLEEP.SYNCS 0x989680 ;  /* 0x009896800000895d */ /* 0x002fea0003900000 */
[----:B------:R-:W1:Y:S02]  /*9f90*/  @!P0 SYNCS.PHASECHK.TRANS64 P0, [R6+URZ], R5 ;  /* 0x00000005060085a7 */ /* 0x000e64000800007f */
[----:B-1----:R-:W-:Y:S05]  /*9fa0*/  @!P0 BRA `(.L_x_194) ;  /* 0xfffffffc00f08947 */ /* 0x002fea000383ffff */
[----:B------:R-:W-:Y:S05]  /*9fb0*/  BRA `(.L_x_221) ;  /* 0xfffffff000fc7947 */ /* 0x000fea000383ffff */
.L_x_195:
[----:B0-----:R0:W1:Y:S02]  /*9fc0*/  SYNCS.PHASECHK.TRANS64.TRYWAIT P0, [R9+URZ], R4 ;  /* 0x00000004090075a7 */ /* 0x001064000800017f */
[----:B-1----:R-:W-:Y:S05]  /*9fd0*/  @!P0 NANOSLEEP.SYNCS 0x989680 ;  /* 0x009896800000895d */ /* 0x002fea0003900000 */
[----:B------:R-:W1:Y:S02]  /*9fe0*/  @!P0 SYNCS.PHASECHK.TRANS64 P0, [R9+URZ], R4 ;  /* 0x00000004090085a7 */ /* 0x000e64000800007f */
[----:B-1----:R-:W-:Y:S05]  /*9ff0*/  @!P0 BRA `(.L_x_195) ;  /* 0xfffffffc00f08947 */ /* 0x002fea000383ffff */
[----:B------:R-:W-:Y:S05]  /*a000*/  BRA `(.L_x_222) ;  /* 0xfffffff4000c7947 */ /* 0x000fea000383ffff */
.L_x_196:
[----:B0-----:R0:W1:Y:S02]  /*a010*/  SYNCS.PHASECHK.TRANS64.TRYWAIT P0, [R6+URZ], R5 ;  /* 0x00000005060075a7 */ /* 0x001064000800017f */
[----:B-1----:R-:W-:Y:S05]  /*a020*/  @!P0 NANOSLEEP.SYNCS 0x989680 ;  /* 0x009896800000895d */ /* 0x002fea0003900000 */
[----:B------:R-:W1:Y:S02]  /*a030*/  @!P0 SYNCS.PHASECHK.TRANS64 P0, [R6+URZ], R5 ;  /* 0x00000005060085a7 */ /* 0x000e64000800007f */
[----:B-1----:R-:W-:Y:S05]  /*a040*/  @!P0 BRA `(.L_x_196) ;  /* 0xfffffffc00f08947 */ /* 0x002fea000383ffff */
[----:B------:R-:W-:Y:S05]  /*a050*/  BRA `(.L_x_223) ;  /* 0xfffffff4001c7947 */ /* 0x000fea000383ffff */
.L_x_197:
[----:B0-----:R0:W1:Y:S02]  /*a060*/  SYNCS.PHASECHK.TRANS64.TRYWAIT P0, [R9+URZ], R4 ;  /* 0x00000004090075a7 */ /* 0x001064000800017f */
[----:B-1----:R-:W-:Y:S05]  /*a070*/  @!P0 NANOSLEEP.SYNCS 0x989680 ;  /* 0x009896800000895d */ /* 0x002fea0003900000 */
[----:B------:R-:W1:Y:S02]  /*a080*/  @!P0 SYNCS.PHASECHK.TRANS64 P0, [R9+URZ], R4 ;  /* 0x00000004090085a7 */ /* 0x000e64000800007f */
[----:B-1----:R-:W-:Y:S05]  /*a090*/  @!P0 BRA `(.L_x_197) ;  /* 0xfffffffc00f08947 */ /* 0x002fea000383ffff */
[----:B------:R-:W-:Y:S05]  /*a0a0*/  BRA `(.L_x_224) ;  /* 0xfffffff4002c7947 */ /* 0x000fea000383ffff */
.L_x_198:
[----:B0-----:R0:W1:Y:S02]  /*a0b0*/  SYNCS.PHASECHK.TRANS64.TRYWAIT P0, [R6+URZ], R5 ;  /* 0x00000005060075a7 */ /* 0x001064000800017f */
[----:B-1----:R-:W-:Y:S05]  /*a0c0*/  @!P0 NANOSLEEP.SYNCS 0x989680 ;  /* 0x009896800000895d */ /* 0x002fea0003900000 */
[----:B------:R-:W1:Y:S02]  /*a0d0*/  @!P0 SYNCS.PHASECHK.TRANS64 P0, [R6+URZ], R5 ;  /* 0x00000005060085a7 */ /* 0x000e64000800007f */
[----:B-1----:R-:W-:Y:S05]  /*a0e0*/  @!P0 BRA `(.L_x_198) ;  /* 0xfffffffc00f08947 */ /* 0x002fea000383ffff */
[----:B------:R-:W-:Y:S05]  /*a0f0*/  BRA `(.L_x_225) ;  /* 0xfffffff4003c7947 */ /* 0x000fea000383ffff */
.L_x_199:
[----:B0-----:R0:W1:Y:S02]  /*a100*/  SYNCS.PHASECHK.TRANS64.TRYWAIT P0, [R9+URZ], R4 ;  /* 0x00000004090075a7 */ /* 0x001064000800017f */
[----:B-1----:R-:W-:Y:S05]  /*a110*/  @!P0 NANOSLEEP.SYNCS 0x989680 ;  /* 0x009896800000895d */ /* 0x002fea0003900000 */
[----:B------:R-:W1:Y:S02]  /*a120*/  @!P0 SYNCS.PHASECHK.TRANS64 P0, [R9+URZ], R4 ;  /* 0x00000004090085a7 */ /* 0x000e64000800007f */
[----:B-1----:R-:W-:Y:S05]  /*a130*/  @!P0 BRA `(.L_x_199) ;  /* 0xfffffffc00f08947 */ /* 0x002fea000383ffff */
[----:B------:R-:W-:Y:S05]  /*a140*/  BRA `(.L_x_226) ;  /* 0xfffffff4004c7947 */ /* 0x000fea000383ffff */
.L_x_200:
[----:B0-----:R0:W1:Y:S02]  /*a150*/  SYNCS.PHASECHK.TRANS64.TRYWAIT P0, [R6+URZ], R5 ;  /* 0x00000005060075a7 */ /* 0x001064000800017f */
[----:B-1----:R-:W-:Y:S05]  /*a160*/  @!P0 NANOSLEEP.SYNCS 0x989680 ;  /* 0x009896800000895d */ /* 0x002fea0003900000 */
[----:B------:R-:W1:Y:S02]  /*a170*/  @!P0 SYNCS.PHASECHK.TRANS64 P0, [R6+URZ], R5 ;  /* 0x00000005060085a7 */ /* 0x000e64000800007f */
[----:B-1----:R-:W-:Y:S05]  /*a180*/  @!P0 BRA `(.L_x_200) ;  /* 0xfffffffc00f08947 */ /* 0x002fea000383ffff */
[----:B------:R-:W-:Y:S05]  /*a190*/  BRA `(.L_x_227) ;  /* 0xfffffff4005c7947 */ /* 0x000fea000383ffff */
.L_x_201:
[----:B0-----:R0:W1:Y:S02]  /*a1a0*/  SYNCS.PHASECHK.TRANS64.TRYWAIT P0, [R9+URZ], R4 ;  /* 0x00000004090075a7 */ /* 0x001064000800017f */
[----:B-1----:R-:W-:Y:S05]  /*a1b0*/  @!P0 NANOSLEEP.SYNCS 0x989680 ;  /* 0x009896800000895d */ /* 0x002fea0003900000 */
[----:B------:R-:W1:Y:S02]  /*a1c0*/  @!P0 SYNCS.PHASECHK.TRANS64 P0, [R9+URZ], R4 ;  /* 0x00000004090085a7 */ /* 0x000e64000800007f */
[----:B-1----:R-:W-:Y:S05]  /*a1d0*/  @!P0 BRA `(.L_x_201) ;  /* 0xfffffffc00f08947 */ /* 0x002fea000383ffff */
[----:B------:R-:W-:Y:S05]  /*a1e0*/  BRA `(.L_x_228) ;  /* 0xfffffff4006c7947 */ /* 0x000fea000383ffff */
.L_x_202:
[----:B0-----:R0:W1:Y:S02]  /*a1f0*/  SYNCS.PHASECHK.TRANS64.TRYWAIT P0, [R6+URZ], R5 ;  /* 0x00000005060075a7 */ /* 0x001064000800017f */
[----:B-1----:R-:W-:Y:S05]  /*a200*/  @!P0 NANOSLEEP.SYNCS 0x989680 ;  /* 0x009896800000895d */ /* 0x002fea0003900000 */
[----:B------:R-:W1:Y:S02]  /*a210*/  @!P0 SYNCS.PHASECHK.TRANS64 P0, [R6+URZ], R5 ;  /* 0x00000005060085a7 */ /* 0x000e64000800007f */
[----:B-1----:R-:W-:Y:S05]  /*a220*/  @!P0 BRA `(.L_x_202) ;  /* 0xfffffffc00f08947 */ /* 0x002fea000383ffff */
[----:B------:R-:W-:Y:S05]  /*a230*/  BRA `(.L_x_229) ;  /* 0xfffffff4007c7947 */ /* 0x000fea000383ffff */
.L_x_203:
[----:B0-----:R0:W1:Y:S02]  /*a240*/  SYNCS.PHASECHK.TRANS64.TRYWAIT P0, [R9+URZ], R4 ;  /* 0x00000004090075a7 */ /* 0x001064000800017f */
[----:B-1----:R-:W-:Y:S05]  /*a250*/  @!P0 NANOSLEEP.SYNCS 0x989680 ;  /* 0x009896800000895d */ /* 0x002fea0003900000 */
[----:B------:R-:W1:Y:S02]  /*a260*/  @!P0 SYNCS.PHASECHK.TRANS64 P0, [R9+URZ], R4 ;  /* 0x00000004090085a7 */ /* 0x000e64000800007f */
[----:B-1----:R-:W-:Y:S05]  /*a270*/  @!P0 BRA `(.L_x_203) ;  /* 0xfffffffc00f08947 */ /* 0x002fea000383ffff */
[----:B------:R-:W-:Y:S05]  /*a280*/  BRA `(.L_x_230) ;  /* 0xfffffff4008c7947 */ /* 0x000fea000383ffff */
.L_x_204:
[----:B0-----:R0:W1:Y:S02]  /*a290*/  SYNCS.PHASECHK.TRANS64.TRYWAIT P0, [R6+URZ], R5 ;  /* 0x00000005060075a7 */ /* 0x001064000800017f */
[----:B-1----:R-:W-:Y:S05]  /*a2a0*/  @!P0 NANOSLEEP.SYNCS 0x989680 ;  /* 0x009896800000895d */ /* 0x002fea0003900000 */
[----:B------:R-:W1:Y:S02]  /*a2b0*/  @!P0 SYNCS.PHASECHK.TRANS64 P0, [R6+URZ], R5 ;  /* 0x00000005060085a7 */ /* 0x000e64000800007f */
[----:B-1----:R-:W-:Y:S05]  /*a2c0*/  @!P0 BRA `(.L_x_204) ;  /* 0xfffffffc00f08947 */ /* 0x002fea000383ffff */
[----:B------:R-:W-:Y:S05]  /*a2d0*/  BRA `(.L_x_231) ;  /* 0xfffffff4009c7947 */ /* 0x000fea000383ffff */
.L_x_205:
[----:B0-----:R0:W1:Y:S02]  /*a2e0*/  SYNCS.PHASECHK.TRANS64.TRYWAIT P0, [R9+URZ], R4 ;  /* 0x00000004090075a7 */ /* 0x001064000800017f */
[----:B-1----:R-:W-:Y:S05]  /*a2f0*/  @!P0 NANOSLEEP.SYNCS 0x989680 ;  /* 0x009896800000895d */ /* 0x002fea0003900000 */
[----:B------:R-:W1:Y:S02]  /*a300*/  @!P0 SYNCS.PHASECHK.TRANS64 P0, [R9+URZ], R4 ;  /* 0x00000004090085a7 */ /* 0x000e64000800007f */
[----:B-1----:R-:W-:Y:S05]  /*a310*/  @!P0 BRA `(.L_x_205) ;  /* 0xfffffffc00f08947 */ /* 0x002fea000383ffff */
[----:B------:R-:W-:Y:S05]  /*a320*/  BRA `(.L_x_232) ;  /* 0xfffffff400ac7947 */ /* 0x000fea000383ffff */
.L_x_206:
[----:B0-----:R0:W1:Y:S02]  /*a330*/  SYNCS.PHASECHK.TRANS64.TRYWAIT P0, [R6+URZ], R5 ;  /* 0x00000005060075a7 */ /* 0x001064000800017f */
[----:B-1----:R-:W-:Y:S05]  /*a340*/  @!P0 NANOSLEEP.SYNCS 0x989680 ;  /* 0x009896800000895d */ /* 0x002fea0003900000 */
[----:B------:R-:W1:Y:S02]  /*a350*/  @!P0 SYNCS.PHASECHK.TRANS64 P0, [R6+URZ], R5 ;  /* 0x00000005060085a7 */ /* 0x000e64000800007f */
[----:B-1----:R-:W-:Y:S05]  /*a360*/  @!P0 BRA `(.L_x_206) ;  /* 0xfffffffc00f08947 */ /* 0x002fea000383ffff */
[----:B------:R-:W-:Y:S05]  /*a370*/  BRA `(.L_x_233) ;  /* 0xfffffff400bc7947 */ /* 0x000fea000383ffff */
.L_x_207:
[----:B0-----:R0:W1:Y:S02]  /*a380*/  SYNCS.PHASECHK.TRANS64.TRYWAIT P0, [R9+URZ], R4 ;  /* 0x00000004090075a7 */ /* 0x001064000800017f */
[----:B-1----:R-:W-:Y:S05]  /*a390*/  @!P0 NANOSLEEP.SYNCS 0x989680 ;  /* 0x009896800000895d */ /* 0x002fea0003900000 */
[----:B------:R-:W1:Y:S02]  /*a3a0*/  @!P0 SYNCS.PHASECHK.TRANS64 P0, [R9+URZ], R4 ;  /* 0x00000004090085a7 */ /* 0x000e64000800007f */
[----:B-1----:R-:W-:Y:S05]  /*a3b0*/  @!P0 BRA `(.L_x_207) ;  /* 0xfffffffc00f08947 */ /* 0x002fea000383ffff */
[----:B------:R-:W-:Y:S05]  /*a3c0*/  BRA `(.L_x_234) ;  /* 0xfffffff400cc7947 */ /* 0x000fea000383ffff */
.L_x_208:
[----:B0-----:R0:W1:Y:S02]  /*a3d0*/  SYNCS.PHASECHK.TRANS64.TRYWAIT P0, [R6+URZ], R5 ;  /* 0x00000005060075a7 */ /* 0x001064000800017f */
[----:B-1----:R-:W-:Y:S05]  /*a3e0*/  @!P0 NANOSLEEP.SYNCS 0x989680 ;  /* 0x009896800000895d */ /* 0x002fea0003900000 */
[----:B------:R-:W1:Y:S02]  /*a3f0*/  @!P0 SYNCS.PHASECHK.TRANS64 P0, [R6+URZ], R5 ;  /* 0x00000005060085a7 */ /* 0x000e64000800007f */
[----:B-1----:R-:W-:Y:S05]  /*a400*/  @!P0 BRA `(.L_x_208) ;  /* 0xfffffffc00f08947 */ /* 0x002fea000383ffff */
[----:B------:R-:W-:Y:S05]  /*a410*/  BRA `(.L_x_235) ;  /* 0xfffffff400d47947 */ /* 0x000fea000383ffff */
.L_x_236:
[----:B------:R-:W-:-:S00]  /*a420*/  BRA `(.L_x_236) ;  /* 0xfffffffc00fc7947 */ /* 0x000fc0000383ffff */
[----:B------:R-:W-:-:S00]  /*a430*/  NOP ;  /* 0x0000000000007918 */ /* 0x000fc00000000000 */
        /* <DEDUP_REMOVED lines=12> */
.L_x_237:


//--------------------- .nv.shared._ZN7cutlass13device_kernelINS_4gemm6kernel13GemmUniversalIN4cute5tupleIJiiiiEEENS1_10collective13CollectiveMmaINS1_37MainloopSm90TmaGmmaWarpSpecializedFP8ILi18ENS5_IJNS4_1CILi2EEENSA_ILi4EEENSA_ILi1EEEEEENS1_32KernelTmaWarpSpecializedPingpongEEENS5_IJNSA_ILi64EEENSA_ILi128EEESH_EEENS_12float_e4m3_tENS5_IJlSD_lEEESK_SL_NS4_8TiledMMAINS4_8MMA_AtomIJNS4_4SM904GMMA31MMA_64x128x32_F32E4M3E4M3_SS_TNILNSP_7ScaleInE1ELSR_1EEEEEENS4_6LayoutINS5_IJSD_SD_SD_EEENS5_IJNSA_ILi0EEESW_SW_EEEEENS5_IJNS4_10UnderscoreESZ_SZ_EEEEENS4_23SM90_TMA_LOAD_MULTICASTENS4_14ComposedLayoutINS4_7SwizzleILi2ELi4ELi3EEENS4_18smem_ptr_flag_bitsILi8EEENSU_INS5_IJNSA_ILi8EEESH_EEENS5_IJSH_SD_EEEEEEEvNS4_8identityES12_S1C_vS1D_EENS_8epilogue10collective6detail29Sm90TmaWarpSpecializedAdapterINS1G_15DefaultEpilogueISK_SL_SL_NS1F_6thread17LinearCombinationISK_Li1EffLNS1K_9ScaleType4KindE0ELNS_15FloatRoundStyleE2ESK_EENS1_15EpilogueDefaultEEEEEvvEEEEvNT_6ParamsE --------------------------
	.section	.nv.shared._ZN7cutlass13device_kernelINS_4gemm6kernel13GemmUniversalIN4cute5tupleIJiiiiEEENS1_10collective13CollectiveMmaINS1_37MainloopSm90TmaGmmaWarpSpecializedFP8ILi18ENS5_IJNS4_1CILi2EEENSA_ILi4EEENSA_ILi1EEEEEENS1_32KernelTmaWarpSpecializedPingpongEEENS5_IJNSA_ILi64EEENSA_ILi128EEESH_EEENS_12float_e4m3_tENS5_IJlSD_lEEESK_SL_NS4_8TiledMMAINS4_8MMA_AtomIJNS4_4SM904GMMA31MMA_64x128x32_F32E4M3E4M3_SS_TNILNSP_7ScaleInE1ELSR_1EEEEEENS4_6LayoutINS5_IJSD_SD_SD_EEENS5_IJNSA_ILi0EEESW_SW_EEEEENS5_IJNS4_10UnderscoreESZ_SZ_EEEEENS4_23SM90_TMA_LOAD_MULTICASTENS4_14ComposedLayoutINS4_7SwizzleILi2ELi4ELi3EEENS4_18smem_ptr_flag_bitsILi8EEENSU_INS5_IJNSA_ILi8EEESH_EEENS5_IJSH_SD_EEEEEEEvNS4_8identityES12_S1C_vS1D_EENS_8epilogue10collective6detail29Sm90TmaWarpSpecializedAdapterINS1G_15DefaultEpilogueISK_SL_SL_NS1F_6thread17LinearCombinationISK_Li1EffLNS1K_9ScaleType4KindE0ELNS_15FloatRoundStyleE2ESK_EENS1_15EpilogueDefaultEEEEEvvEEEEvNT_6ParamsE,"aw",@nobits
	.sectionflags	@""
	.align	16
	.zero		1024


//--------------------- .nv.shared.reserved.0     --------------------------
	.section	.nv.shared.reserved.0,"aw",@nobits
	.weak		__nv_reservedSMEM_offset_0_alias
	.size		__nv_reservedSMEM_offset_0_alias, 0, 0
	.other		__nv_reservedSMEM_offset_0_alias,@"STO_CUDA_RESERVED_SHARED STV_DEFAULT"
__nv_reservedSMEM_offset_0_alias:
	.zero		0


//--------------------- .nv.global                --------------------------
	.section	.nv.global,"aw",@nobits
.nv.global:
	.type		_ZN40_INTERNAL_5c050f8e_4_k_cu_fa74b6c1_262654cute1_E,@object
	.size		_ZN40_INTERNAL_5c050f8e_4_k_cu_fa74b6c1_262654cute1_E,(_ZN40_INTERNAL_5c050f8e_4_k_cu_fa74b6c1_262654cuda3std3__45__cpo6cbeginE - _ZN40_INTERNAL_5c050f8e_4_k_cu_fa74b6c1_262654cute1_E)
_ZN40_INTERNAL_5c050f8e_4_k_cu_fa74b6c1_262654cute1_E:
	.zero		1
	.type		_ZN40_INTERNAL_5c050f8e_4_k_cu_fa74b6c1_262654cuda3std3__45__cpo6cbeginE,@object
	.size		_ZN40_INTERNAL_5c050f8e_4_k_cu_fa74b6c1_262654cuda3std3__45__cpo6cbeginE,(_ZN40_INTERNAL_5c050f8e_4_k_cu_fa74b6c1_262654cuda3std3__48in_placeE - _ZN40_INTERNAL_5c050f8e_4_k_cu_fa74b6c1_262654cuda3std3__45__cpo6cbeginE)
_ZN40_INTERNAL_5c050f8e_4_k_cu_fa74b6c1_262654cuda3std3__45__cpo6cbeginE:
	.zero		1
	.type		_ZN40_INTERNAL_5c050f8e_4_k_cu_fa74b6c1_262654cuda3std3__48in_placeE,@object
	.size		_ZN40_INTERNAL_5c050f8e_4_k_cu_fa74b6c1_262654cuda3std3__48in_placeE,(_ZN40_INTERNAL_5c050f8e_4_k_cu_fa74b6c1_262654cuda3std6ranges3__45__cpo9iter_moveE - _ZN40_INTERNAL_5c050f8e_4_k_cu_fa74b6c1_262654cuda3std3__48in_placeE)
_ZN40_INTERNAL_5c050f8e_4_k_cu_fa74b6c1_262654cuda3std3__48in_placeE:
	.zero		1
	.type		_ZN40_INTERNAL_5c050f8e_4_k_cu_fa74b6c1_262654cuda3std6ranges3__45__cpo9iter_moveE,@object
	.size		_ZN40_INTERNAL_5c050f8e_4_k_cu_fa74b6c1_262654cuda3std6ranges3__45__cpo9iter_moveE,(_ZN40_INTERNAL_5c050f8e_4_k_cu_fa74b6c1_262654cuda3std3__45__cpo5beginE - _ZN40_INTERNAL_5c050f8e_4_k_cu_fa74b6c1_262654cuda3std6ranges3__45__cpo9iter_moveE)
_ZN40_INTERNAL_5c050f8e_4_k_cu_fa74b6c1_262654cuda3std6ranges3__45__cpo9iter_moveE:
	.zero		1
	.type		_ZN40_INTERNAL_5c050f8e_4_k_cu_fa74b6c1_262654cuda3std3__45__cpo5beginE,@object
	.size		_ZN40_INTERNAL_5c050f8e_4_k_cu_fa74b6c1_262654cuda3std3__45__cpo5beginE,(_ZN40_INTERNAL_5c050f8e_4_k_cu_fa74b6c1_262654cuda3std3__442_GLOBAL__N__5c050f8e_4_k_cu_fa74b6c1_262656ignoreE - _ZN40_INTERNAL_5c050f8e_4_k_cu_fa74b6c1_262654cuda3std3__45__cpo5beginE)
_ZN40_INTERNAL_5c050f8e_4_k_cu_fa74b6c1_262654cuda3std3__45__cpo5beginE:
	.zero		1
	.type		_ZN40_INTERNAL_5c050f8e_4_k_cu_fa74b6c1_262654cuda3std3__442_GLOBAL__N__5c050f8e_4_k_cu_fa74b6c1_262656ignoreE,@object
	.size		_ZN40_INTERNAL_5c050f8e_4_k_cu_fa74b6c1_262654cuda3std3__442_GLOBAL__N__5c050f8e_4_k_cu_fa74b6c1_262656ignoreE,(_ZN40_INTERNAL_5c050f8e_4_k_cu_fa74b6c1_262654cute7productE - _ZN40_INTERNAL_5c050f8e_4_k_cu_fa74b6c1_262654cuda3std3__442_GLOBAL__N__5c050f8e_4_k_cu_fa74b6c1_262656ignoreE)
_ZN40_INTERNAL_5c050f8e_4_k_cu_fa74b6c1_262654cuda3std3__442_GLOBAL__N__5c050f8e_4_k_cu_fa74b6c1_262656ignoreE:
	.zero		1
	.type		_ZN40_INTERNAL_5c050f8e_4_k_cu_fa74b6c1_262654cute7productE,@object
	.size		_ZN40_INTERNAL_5c050f8e_4_k_cu_fa74b6c1_262654cute7productE,(_ZN40_INTERNAL_5c050f8e_4_k_cu_fa74b6c1_262654cuda3std3__45__cpo3endE - _ZN40_INTERNAL_5c050f8e_4_k_cu_fa74b6c1_262654cute7productE)
_ZN40_INTERNAL_5c050f8e_4_k_cu_fa74b6c1_262654cute7productE:
	.zero		1
	.type		_ZN40_INTERNAL_5c050f8e_4_k_cu_fa74b6c1_262654cuda3std3__45__cpo3endE,@object
	.size		_ZN40_INTERNAL_5c050f8e_4_k_cu_fa74b6c1_262654cuda3std3__45__cpo3endE,(_ZN40_INTERNAL_5c050f8e_4_k_cu_fa74b6c1_262654cuda3std3__419piecewise_constructE - _ZN40_INTERNAL_5c050f8e_4_k_cu_fa74b6c1_262654cuda3std3__45__cpo3endE)
_ZN40_INTERNAL_5c050f8e_4_k_cu_fa74b6c1_262654cuda3std3__45__cpo3endE:
	.zero		1
	.type		_ZN40_INTERNAL_5c050f8e_4_k_cu_fa74b6c1_262654cuda3std3__419piecewise_constructE,@object
	.size		_ZN40_INTERNAL_5c050f8e_4_k_cu_fa74b6c1_262654cuda3std3__419piecewise_constructE,(_ZN40_INTERNAL_5c050f8e_4_k_cu_fa74b6c1_262654cuda3std3__45__cpo4cendE - _ZN40_INTERNAL_5c050f8e_4_k_cu_fa74b6c1_262654cuda3std3__419piecewise_constructE)
_ZN40_INTERNAL_5c050f8e_4_k_cu_fa74b6c1_262654cuda3std3__419piecewise_constructE:
	.zero		1
	.type		_ZN40_INTERNAL_5c050f8e_4_k_cu_fa74b6c1_262654cuda3std3__45__cpo4cendE,@object
	.size		_ZN40_INTERNAL_5c050f8e_4_k_cu_fa74b6c1_262654cuda3std3__45__cpo4cendE,(_ZN40_INTERNAL_5c050f8e_4_k_cu_fa74b6c1_262654cuda3std6ranges3__45__cpo4swapE - _ZN40_INTERNAL_5c050f8e_4_k_cu_fa74b6c1_262654cuda3std3__45__cpo4cendE)
_ZN40_INTERNAL_5c050f8e_4_k_cu_fa74b6c1_262654cuda3std3__45__cpo4cendE:
	.zero		1
	.type		_ZN40_INTERNAL_5c050f8e_4_k_cu_fa74b6c1_262654cuda3std6ranges3__45__cpo4swapE,@object
	.size		_ZN40_INTERNAL_5c050f8e_4_k_cu_fa74b6c1_262654cuda3std6ranges3__45__cpo4swapE,(.L_7 - _ZN40_INTERNAL_5c050f8e_4_k_cu_fa74b6c1_262654cuda3std6ranges3__45__cpo4swapE)
_ZN40_INTERNAL_5c050f8e_4_k_cu_fa74b6c1_262654cuda3std6ranges3__45__cpo4swapE:
	.zero		1
.L_7:


//--------------------- .nv.constant0._ZN7cutlass13device_kernelINS_4gemm6kernel13GemmUniversalIN4cute5tupleIJiiiiEEENS1_10collective13CollectiveMmaINS1_37MainloopSm90TmaGmmaWarpSpecializedFP8ILi18ENS5_IJNS4_1CILi2EEENSA_ILi4EEENSA_ILi1EEEEEENS1_32KernelTmaWarpSpecializedPingpongEEENS5_IJNSA_ILi64EEENSA_ILi128EEESH_EEENS_12float_e4m3_tENS5_IJlSD_lEEESK_SL_NS4_8TiledMMAINS4_8MMA_AtomIJNS4_4SM904GMMA31MMA_64x128x32_F32E4M3E4M3_SS_TNILNSP_7ScaleInE1ELSR_1EEEEEENS4_6LayoutINS5_IJSD_SD_SD_EEENS5_IJNSA_ILi0EEESW_SW_EEEEENS5_IJNS4_10UnderscoreESZ_SZ_EEEEENS4_23SM90_TMA_LOAD_MULTICASTENS4_14ComposedLayoutINS4_7SwizzleILi2ELi4ELi3EEENS4_18smem_ptr_flag_bitsILi8EEENSU_INS5_IJNSA_ILi8EEESH_EEENS5_IJSH_SD_EEEEEEEvNS4_8identityES12_S1C_vS1D_EENS_8epilogue10collective6detail29Sm90TmaWarpSpecializedAdapterINS1G_15DefaultEpilogueISK_SL_SL_NS1F_6thread17LinearCombinationISK_Li1EffLNS1K_9ScaleType4KindE0ELNS_15FloatRoundStyleE2ESK_EENS1_15EpilogueDefaultEEEEEvvEEEEvNT_6ParamsE --------------------------
	.section	.nv.constant0._ZN7cutlass13device_kernelINS_4gemm6kernel13GemmUniversalIN4cute5tupleIJiiiiEEENS1_10collective13CollectiveMmaINS1_37MainloopSm90TmaGmmaWarpSpecializedFP8ILi18ENS5_IJNS4_1CILi2EEENSA_ILi4EEENSA_ILi1EEEEEENS1_32KernelTmaWarpSpecializedPingpongEEENS5_IJNSA_ILi64EEENSA_ILi128EEESH_EEENS_12float_e4m3_tENS5_IJlSD_lEEESK_SL_NS4_8TiledMMAINS4_8MMA_AtomIJNS4_4SM904GMMA31MMA_64x128x32_F32E4M3E4M3_SS_TNILNSP_7ScaleInE1ELSR_1EEEEEENS4_6LayoutINS5_IJSD_SD_SD_EEENS5_IJNSA_ILi0EEESW_SW_EEEEENS5_IJNS4_10UnderscoreESZ_SZ_EEEEENS4_23SM90_TMA_LOAD_MULTICASTENS4_14ComposedLayoutINS4_7SwizzleILi2ELi4ELi3EEENS4_18smem_ptr_flag_bitsILi8EEENSU_INS5_IJNSA_ILi8EEESH_EEENS5_IJSH_SD_EEEEEEEvNS4_8identityES12_S1C_vS1D_EENS_8epilogue10collective6detail29Sm90TmaWarpSpecializedAdapterINS1G_15DefaultEpilogueISK_SL_SL_NS1F_6thread17LinearCombinationISK_Li1EffLNS1K_9ScaleType4KindE0ELNS_15FloatRoundStyleE2ESK_EENS1_15EpilogueDefaultEEEEEvvEEEEvNT_6ParamsE,"a",@progbits
	.sectionflags	@""
	.align	4
.nv.constant0._ZN7cutlass13device_kernelINS_4gemm6kernel13GemmUniversalIN4cute5tupleIJiiiiEEENS1_10collective13CollectiveMmaINS1_37MainloopSm90TmaGmmaWarpSpecializedFP8ILi18ENS5_IJNS4_1CILi2EEENSA_ILi4EEENSA_ILi1EEEEEENS1_32KernelTmaWarpSpecializedPingpongEEENS5_IJNSA_ILi64EEENSA_ILi128EEESH_EEENS_12float_e4m3_tENS5_IJlSD_lEEESK_SL_NS4_8TiledMMAINS4_8MMA_AtomIJNS4_4SM904GMMA31MMA_64x128x32_F32E4M3E4M3_SS_TNILNSP_7ScaleInE1ELSR_1EEEEEENS4_6LayoutINS5_IJSD_SD_SD_EEENS5_IJNSA_ILi0EEESW_SW_EEEEENS5_IJNS4_10UnderscoreESZ_SZ_EEEEENS4_23SM90_TMA_LOAD_MULTICASTENS4_14ComposedLayoutINS4_7SwizzleILi2ELi4ELi3EEENS4_18smem_ptr_flag_bitsILi8EEENSU_INS5_IJNSA_ILi8EEESH_EEENS5_IJSH_SD_EEEEEEEvNS4_8identityES12_S1C_vS1D_EENS_8epilogue10collective6detail29Sm90TmaWarpSpecializedAdapterINS1G_15DefaultEpilogueISK_SL_SL_NS1F_6thread17LinearCombinationISK_Li1EffLNS1K_9ScaleType4KindE0ELNS_15FloatRoundStyleE2ESK_EENS1_15EpilogueDefaultEEEEEvvEEEEvNT_6ParamsE:
	.zero		1664


//--------------------- SYMBOLS --------------------------

	.type		.nv.reservedSmem.offset0,@object
	.size		.nv.reservedSmem.offset0,0x4
